	.target	sm_90a

	.elftype	@"ET_EXEC"


//--------------------- .note.nv.tkinfo           --------------------------
	.section	.note.nv.tkinfo,"",@"SHT_NOTE"
	.sectionflags	@"SHF_NOTE_NV_TKINFO"
	.tkinfo
        /*0018*/ 	.word	0x00000002
        /*0030*/ 	.string	""
        /*0030*/ 	.string	"ptxas"
        /*0030*/ 	.string	"Cuda compilation tools, release 13.0, V13.0.88"
        /*0030*/ 	.string	"Build cuda_13.0.r13.0/compiler.36424714_0"
        /*0030*/ 	.string	"-arch sm_90a -m 64 "



//--------------------- .note.nv.cuinfo           --------------------------
	.section	.note.nv.cuinfo,"",@"SHT_NOTE"
	.sectionflags	@"SHF_NOTE_NV_CUINFO"
        /*0018*/ 	.short	0x0002
        /*001a*/ 	.short	0x005a
        /*001c*/ 	.short	0x0082
	.zero		2


//--------------------- .nv.info                  --------------------------
	.section	.nv.info,"",@"SHT_CUDA_INFO"
	.align	4


	//----- nvinfo : EIATTR_REGCOUNT
	.align		4
        /*0000*/ 	.byte	0x04, 0x2f
        /*0002*/ 	.short	(.L_15 - .L_14)
	.align		4
.L_14:
        /*0004*/ 	.word	index@(_ZN7cutlass13device_kernelINS_4gemm6kernel13GemmUniversalIN4cute5tupleIJiiiiEEENS1_10collective13CollectiveMmaINS1_34MainloopSm90TmaGmmaWarpSpecializedILi25ENS5_IJNS4_1CILi1EEESB_SB_EEENS1_35KernelTmaWarpSpecializedCooperativeEEENS5_IJNSA_ILi192EEENSA_ILi96EEENSA_ILi16EEEEEENS_6half_tENS5_IJlSB_lEEESJ_SK_NS4_8TiledMMAINS4_8MMA_AtomIJNS4_4SM904GMMA25MMA_64x96x16_F32F16F16_SSILNSO_5MajorE0ELSQ_0ELNSO_7ScaleInE1ELSR_1EEEEEENS4_6LayoutINS5_IJNSA_ILi2EEESB_SB_EEENS5_IJSB_NSA_ILi0EEESX_EEEEENS5_IJNS4_10UnderscoreES10_S10_EEEEENS4_13SM90_TMA_LOADENS4_14ComposedLayoutINS4_7SwizzleILi1ELi4ELi3EEENS4_18smem_ptr_flag_bitsILi16EEENSU_INS5_IJNSA_ILi8EEESH_EEENS5_IJSH_SB_EEEEEEEvNS4_8identityES13_S1D_vS1E_EENS_8epilogue10collective6detail29Sm90TmaWarpSpecializedAdapterINS1H_15DefaultEpilogueISJ_SK_SK_NS1G_6thread17LinearCombinationISJ_Li1EffLNS1L_9ScaleType4KindE0ELNS_15FloatRoundStyleE2ESJ_EENS1_15EpilogueDefaultEEEEEvvEEEEvNT_6ParamsE)
        /*0008*/ 	.word	0x000000a8


	//----- nvinfo : EIATTR_FRAME_SIZE
	.align		4
.L_15:
        /*000c*/ 	.byte	0x04, 0x11
        /*000e*/ 	.short	(.L_17 - .L_16)
	.align		4
.L_16:
        /*0010*/ 	.word	index@(_ZN7cutlass13device_kernelINS_4gemm6kernel13GemmUniversalIN4cute5tupleIJiiiiEEENS1_10collective13CollectiveMmaINS1_34MainloopSm90TmaGmmaWarpSpecializedILi25ENS5_IJNS4_1CILi1EEESB_SB_EEENS1_35KernelTmaWarpSpecializedCooperativeEEENS5_IJNSA_ILi192EEENSA_ILi96EEENSA_ILi16EEEEEENS_6half_tENS5_IJlSB_lEEESJ_SK_NS4_8TiledMMAINS4_8MMA_AtomIJNS4_4SM904GMMA25MMA_64x96x16_F32F16F16_SSILNSO_5MajorE0ELSQ_0ELNSO_7ScaleInE1ELSR_1EEEEEENS4_6LayoutINS5_IJNSA_ILi2EEESB_SB_EEENS5_IJSB_NSA_ILi0EEESX_EEEEENS5_IJNS4_10UnderscoreES10_S10_EEEEENS4_13SM90_TMA_LOADENS4_14ComposedLayoutINS4_7SwizzleILi1ELi4ELi3EEENS4_18smem_ptr_flag_bitsILi16EEENSU_INS5_IJNSA_ILi8EEESH_EEENS5_IJSH_SB_EEEEEEEvNS4_8identityES13_S1D_vS1E_EENS_8epilogue10collective6detail29Sm90TmaWarpSpecializedAdapterINS1H_15DefaultEpilogueISJ_SK_SK_NS1G_6thread17LinearCombinationISJ_Li1EffLNS1L_9ScaleType4KindE0ELNS_15FloatRoundStyleE2ESJ_EENS1_15EpilogueDefaultEEEEEvvEEEEvNT_6ParamsE)
        /*0014*/ 	.word	0x00000000


	//----- nvinfo : EIATTR_MIN_STACK_SIZE
	.align		4
.L_17:
        /*0018*/ 	.byte	0x04, 0x12
        /*001a*/ 	.short	(.L_19 - .L_18)
	.align		4
.L_18:
        /*001c*/ 	.word	index@(_ZN7cutlass13device_kernelINS_4gemm6kernel13GemmUniversalIN4cute5tupleIJiiiiEEENS1_10collective13CollectiveMmaINS1_34MainloopSm90TmaGmmaWarpSpecializedILi25ENS5_IJNS4_1CILi1EEESB_SB_EEENS1_35KernelTmaWarpSpecializedCooperativeEEENS5_IJNSA_ILi192EEENSA_ILi96EEENSA_ILi16EEEEEENS_6half_tENS5_IJlSB_lEEESJ_SK_NS4_8TiledMMAINS4_8MMA_AtomIJNS4_4SM904GMMA25MMA_64x96x16_F32F16F16_SSILNSO_5MajorE0ELSQ_0ELNSO_7ScaleInE1ELSR_1EEEEEENS4_6LayoutINS5_IJNSA_ILi2EEESB_SB_EEENS5_IJSB_NSA_ILi0EEESX_EEEEENS5_IJNS4_10UnderscoreES10_S10_EEEEENS4_13SM90_TMA_LOADENS4_14ComposedLayoutINS4_7SwizzleILi1ELi4ELi3EEENS4_18smem_ptr_flag_bitsILi16EEENSU_INS5_IJNSA_ILi8EEESH_EEENS5_IJSH_SB_EEEEEEEvNS4_8identityES13_S1D_vS1E_EENS_8epilogue10collective6detail29Sm90TmaWarpSpecializedAdapterINS1H_15DefaultEpilogueISJ_SK_SK_NS1G_6thread17LinearCombinationISJ_Li1EffLNS1L_9ScaleType4KindE0ELNS_15FloatRoundStyleE2ESJ_EENS1_15EpilogueDefaultEEEEEvvEEEEvNT_6ParamsE)
        /*0020*/ 	.word	0x00000000
.L_19:


//--------------------- .nv.compat                --------------------------
	.section	.nv.compat,"",@"SHT_CUDA_COMPAT_INFO"
	.align	4
        /*0000*/ 	.byte	0x02, 0x09, 0x01, 0x00, 0x02, 0x02, 0x04, 0x00, 0x02, 0x05, 0x05, 0x00, 0x03, 0x07, 0x01, 0x01
        /*0010*/ 	.byte	0x02, 0x03, 0x01, 0x00, 0x02, 0x06, 0x01, 0x00, 0x04, 0x0b, 0x08, 0x00, 0x00, 0x00, 0x00, 0x00
        /*0020*/ 	.byte	0x00, 0x00, 0x00, 0x00


//--------------------- .nv.info._ZN7cutlass13device_kernelINS_4gemm6kernel13GemmUniversalIN4cute5tupleIJiiiiEEENS1_10collective13CollectiveMmaINS1_34MainloopSm90TmaGmmaWarpSpecializedILi25ENS5_IJNS4_1CILi1EEESB_SB_EEENS1_35KernelTmaWarpSpecializedCooperativeEEENS5_IJNSA_ILi192EEENSA_ILi96EEENSA_ILi16EEEEEENS_6half_tENS5_IJlSB_lEEESJ_SK_NS4_8TiledMMAINS4_8MMA_AtomIJNS4_4SM904GMMA25MMA_64x96x16_F32F16F16_SSILNSO_5MajorE0ELSQ_0ELNSO_7ScaleInE1ELSR_1EEEEEENS4_6LayoutINS5_IJNSA_ILi2EEESB_SB_EEENS5_IJSB_NSA_ILi0EEESX_EEEEENS5_IJNS4_10UnderscoreES10_S10_EEEEENS4_13SM90_TMA_LOADENS4_14ComposedLayoutINS4_7SwizzleILi1ELi4ELi3EEENS4_18smem_ptr_flag_bitsILi16EEENSU_INS5_IJNSA_ILi8EEESH_EEENS5_IJSH_SB_EEEEEEEvNS4_8identityES13_S1D_vS1E_EENS_8epilogue10collective6detail29Sm90TmaWarpSpecializedAdapterINS1H_15DefaultEpilogueISJ_SK_SK_NS1G_6thread17LinearCombinationISJ_Li1EffLNS1L_9ScaleType4KindE0ELNS_15FloatRoundStyleE2ESJ_EENS1_15EpilogueDefaultEEEEEvvEEEEvNT_6ParamsE --------------------------
	.section	.nv.info._ZN7cutlass13device_kernelINS_4gemm6kernel13GemmUniversalIN4cute5tupleIJiiiiEEENS1_10collective13CollectiveMmaINS1_34MainloopSm90TmaGmmaWarpSpecializedILi25ENS5_IJNS4_1CILi1EEESB_SB_EEENS1_35KernelTmaWarpSpecializedCooperativeEEENS5_IJNSA_ILi192EEENSA_ILi96EEENSA_ILi16EEEEEENS_6half_tENS5_IJlSB_lEEESJ_SK_NS4_8TiledMMAINS4_8MMA_AtomIJNS4_4SM904GMMA25MMA_64x96x16_F32F16F16_SSILNSO_5MajorE0ELSQ_0ELNSO_7ScaleInE1ELSR_1EEEEEENS4_6LayoutINS5_IJNSA_ILi2EEESB_SB_EEENS5_IJSB_NSA_ILi0EEESX_EEEEENS5_IJNS4_10UnderscoreES10_S10_EEEEENS4_13SM90_TMA_LOADENS4_14ComposedLayoutINS4_7SwizzleILi1ELi4ELi3EEENS4_18smem_ptr_flag_bitsILi16EEENSU_INS5_IJNSA_ILi8EEESH_EEENS5_IJSH_SB_EEEEEEEvNS4_8identityES13_S1D_vS1E_EENS_8epilogue10collective6detail29Sm90TmaWarpSpecializedAdapterINS1H_15DefaultEpilogueISJ_SK_SK_NS1G_6thread17LinearCombinationISJ_Li1EffLNS1L_9ScaleType4KindE0ELNS_15FloatRoundStyleE2ESJ_EENS1_15EpilogueDefaultEEEEEvvEEEEvNT_6ParamsE,"",@"SHT_CUDA_INFO"
	.sectionflags	@""
	.align	4


	//----- nvinfo : EIATTR_CUDA_API_VERSION
	.align		4
        /*0000*/ 	.byte	0x04, 0x37
        /*0002*/ 	.short	(.L_21 - .L_20)
.L_20:
        /*0004*/ 	.word	0x00000082


	//----- nvinfo : EIATTR_KPARAM_INFO
	.align		4
.L_21:
        /*0008*/ 	.byte	0x04, 0x17
        /*000a*/ 	.short	(.L_23 - .L_22)
.L_22:
        /*000c*/ 	.word	0x00000000
        /*0010*/ 	.short	0x0000
        /*0012*/ 	.short	0x0070
        /*0014*/ 	.byte	0x00, 0xf0, 0x01, 0x10


	//----- nvinfo : EIATTR_SPARSE_MMA_MASK
	.align		4
.L_23:
        /*0018*/ 	.byte	0x03, 0x50
        /*001a*/ 	.short	0x0000


	//----- nvinfo : EIATTR_MAXREG_COUNT
	.align		4
        /*001c*/ 	.byte	0x03, 0x1b
        /*001e*/ 	.short	0x00a8


	//----- nvinfo : EIATTR_NUM_BARRIERS
	.align		4
        /*0020*/ 	.byte	0x02, 0x4c
        /*0022*/ 	.byte	0x01
	.zero		1


	//----- nvinfo : EIATTR_EXTERNS
	.align		4
        /*0024*/ 	.byte	0x04, 0x0f
        /*0026*/ 	.short	(.L_25 - .L_24)


	//   ....[0]....
	.align		4
.L_24:
        /*0028*/ 	.word	index@(__assertfail)


	//----- nvinfo : EIATTR_MERCURY_ISA_VERSION
	.align		4
.L_25:
        /*002c*/ 	.byte	0x03, 0x5f
        /*002e*/ 	.short	0x0101


	//----- nvinfo : EIATTR_INT_WARP_WIDE_INSTR_OFFSETS
	.align		4
        /*0030*/ 	.byte	0x04, 0x31
        /*0032*/ 	.short	(.L_27 - .L_26)


	//   ....[0]....
.L_26:
        /*0034*/ 	.word	0x00000680


	//   ....[1]....
        /*0038*/ 	.word	0x000006b0


	//   ....[2]....
        /*003c*/ 	.word	0x00000790


	//----- nvinfo : EIATTR_COOP_GROUP_MASK_REGIDS
	.align		4
.L_27:
        /*0040*/ 	.byte	0x04, 0x29
        /*0042*/ 	.short	(.L_29 - .L_28)


	//   ....[0]....
.L_28:
        /*0044*/ 	.word	0xffffffff


	//   ....[1]....
        /*0048*/ 	.word	0xffffffff


	//   ....[2]....
        /*004c*/ 	.word	0xffffffff


	//   ....[3]....
        /*0050*/ 	.word	0xffffffff


	//   ....[4]....
        /*0054*/ 	.word	0xffffffff


	//----- nvinfo : EIATTR_COOP_GROUP_INSTR_OFFSETS
	.align		4
.L_29:
        /*0058*/ 	.byte	0x04, 0x28
        /*005a*/ 	.short	(.L_31 - .L_30)


	//   ....[0]....
.L_30:
        /*005c*/ 	.word	0x00000060


	//   ....[1]....
        /*0060*/ 	.word	0x00000070


	//   ....[2]....
        /*0064*/ 	.word	0x00000130


	//   ....[3]....
        /*0068*/ 	.word	0x00000590


	//   ....[4]....
        /*006c*/ 	.word	0x00001240


	//----- nvinfo : EIATTR_REG_RECONFIG
	.align		4
.L_31:
        /*0070*/ 	.byte	0x01, 0x54
	.zero		2


	//----- nvinfo : EIATTR_SYSCALL_OFFSETS
	.align		4
        /*0074*/ 	.byte	0x04, 0x46
        /*0076*/ 	.short	(.L_33 - .L_32)


	//   ....[0]....
.L_32:
        /*0078*/ 	.word	0x00001400


	//----- nvinfo : EIATTR_MBARRIER_INSTR_OFFSETS
	.align		4
.L_33:
        /*007c*/ 	.byte	0x04, 0x39
        /*007e*/ 	.short	(.L_35 - .L_34)


	//   ....[0]....
.L_34:
        /*0080*/ 	.word	0x00000250
        /*0084*/ 	.word	0x000000ff
        /*0088*/ 	.word	0x00000000
        /*008c*/ 	.short	0x0100
        /*008e*/ 	.byte	0x08
	.zero		1


	//   ....[1]....
        /*0090*/ 	.word	0x00000260
        /*0094*/ 	.word	0x000000ff
        /*0098*/ 	.word	0x000000c8
        /*009c*/ 	.short	0x0100
        /*009e*/ 	.byte	0x08
	.zero		1


	//   ....[2]....
        /*00a0*/ 	.word	0x00000270
        /*00a4*/ 	.word	0x000000ff
        /*00a8*/ 	.word	0x00000008
        /*00ac*/ 	.short	0x0100
        /*00ae*/ 	.byte	0x08
	.zero		1


	//   ....[3]....
        /*00b0*/ 	.word	0x00000280
        /*00b4*/ 	.word	0x000000ff
        /*00b8*/ 	.word	0x000000d0
        /*00bc*/ 	.short	0x0100
        /*00be*/ 	.byte	0x08
	.zero		1


	//   ....[4]....
        /*00c0*/ 	.word	0x00000290
        /*00c4*/ 	.word	0x000000ff
        /*00c8*/ 	.word	0x00000010
        /*00cc*/ 	.short	0x0100
        /*00ce*/ 	.byte	0x08
	.zero		1


	//   ....[5]....
        /*00d0*/ 	.word	0x000002a0
        /*00d4*/ 	.word	0x000000ff
        /*00d8*/ 	.word	0x000000d8
        /*00dc*/ 	.short	0x0100
        /*00de*/ 	.byte	0x08
	.zero		1


	//   ....[6]....
        /*00e0*/ 	.word	0x000002b0
        /*00e4*/ 	.word	0x000000ff
        /*00e8*/ 	.word	0x00000018
        /*00ec*/ 	.short	0x0100
        /*00ee*/ 	.byte	0x08
	.zero		1


	//   ....[7]....
        /*00f0*/ 	.word	0x000002c0
        /*00f4*/ 	.word	0x000000ff
        /*00f8*/ 	.word	0x000000e0
        /*00fc*/ 	.short	0x0100
        /*00fe*/ 	.byte	0x08
	.zero		1


	//   ....[8]....
        /*0100*/ 	.word	0x000002d0
        /*0104*/ 	.word	0x000000ff
        /*0108*/ 	.word	0x00000020
        /*010c*/ 	.short	0x0100
        /*010e*/ 	.byte	0x08
	.zero		1


	//   ....[9]....
        /*0110*/ 	.word	0x000002e0
        /*0114*/ 	.word	0x000000ff
        /*0118*/ 	.word	0x000000e8
        /*011c*/ 	.short	0x0100
        /*011e*/ 	.byte	0x08
	.zero		1


	//   ....[10]....
        /*0120*/ 	.word	0x000002f0
        /*0124*/ 	.word	0x000000ff
        /*0128*/ 	.word	0x00000028
        /*012c*/ 	.short	0x0100
        /*012e*/ 	.byte	0x08
	.zero		1


	//   ....[11]....
        /*0130*/ 	.word	0x00000300
        /*0134*/ 	.word	0x000000ff
        /*0138*/ 	.word	0x000000f0
        /*013c*/ 	.short	0x0100
        /*013e*/ 	.byte	0x08
	.zero		1


	//   ....[12]....
        /*0140*/ 	.word	0x00000310
        /*0144*/ 	.word	0x000000ff
        /*0148*/ 	.word	0x00000030
        /*014c*/ 	.short	0x0100
        /*014e*/ 	.byte	0x08
	.zero		1


	//   ....[13]....
        /*0150*/ 	.word	0x00000320
        /*0154*/ 	.word	0x000000ff
        /*0158*/ 	.word	0x000000f8
        /*015c*/ 	.short	0x0100
        /*015e*/ 	.byte	0x08
	.zero		1


	//   ....[14]....
        /*0160*/ 	.word	0x00000330
        /*0164*/ 	.word	0x000000ff
        /*0168*/ 	.word	0x00000038
        /*016c*/ 	.short	0x0100
        /*016e*/ 	.byte	0x08
	.zero		1


	//   ....[15]....
        /*0170*/ 	.word	0x00000340
        /*0174*/ 	.word	0x000000ff
        /*0178*/ 	.word	0x00000100
        /*017c*/ 	.short	0x0100
        /*017e*/ 	.byte	0x08
	.zero		1


	//   ....[16]....
        /*0180*/ 	.word	0x00000350
        /*0184*/ 	.word	0x000000ff
        /*0188*/ 	.word	0x00000040
        /*018c*/ 	.short	0x0100
        /*018e*/ 	.byte	0x08
	.zero		1


	//   ....[17]....
        /*0190*/ 	.word	0x00000360
        /*0194*/ 	.word	0x000000ff
        /*0198*/ 	.word	0x00000108
        /*019c*/ 	.short	0x0100
        /*019e*/ 	.byte	0x08
	.zero		1


	//   ....[18]....
        /*01a0*/ 	.word	0x00000370
        /*01a4*/ 	.word	0x000000ff
        /*01a8*/ 	.word	0x00000048
        /*01ac*/ 	.short	0x0100
        /*01ae*/ 	.byte	0x08
	.zero		1


	//   ....[19]....
        /*01b0*/ 	.word	0x00000380
        /*01b4*/ 	.word	0x000000ff
        /*01b8*/ 	.word	0x00000110
        /*01bc*/ 	.short	0x0100
        /*01be*/ 	.byte	0x08
	.zero		1


	//   ....[20]....
        /*01c0*/ 	.word	0x00000390
        /*01c4*/ 	.word	0x000000ff
        /*01c8*/ 	.word	0x00000050
        /*01cc*/ 	.short	0x0100
        /*01ce*/ 	.byte	0x08
	.zero		1


	//   ....[21]....
        /*01d0*/ 	.word	0x000003a0
        /*01d4*/ 	.word	0x000000ff
        /*01d8*/ 	.word	0x00000118
        /*01dc*/ 	.short	0x0100
        /*01de*/ 	.byte	0x08
	.zero		1


	//   ....[22]....
        /*01e0*/ 	.word	0x000003b0
        /*01e4*/ 	.word	0x000000ff
        /*01e8*/ 	.word	0x00000058
        /*01ec*/ 	.short	0x0100
        /*01ee*/ 	.byte	0x08
	.zero		1


	//   ....[23]....
        /*01f0*/ 	.word	0x000003c0
        /*01f4*/ 	.word	0x000000ff
        /*01f8*/ 	.word	0x00000120
        /*01fc*/ 	.short	0x0100
        /*01fe*/ 	.byte	0x08
	.zero		1


	//   ....[24]....
        /*0200*/ 	.word	0x000003d0
        /*0204*/ 	.word	0x000000ff
        /*0208*/ 	.word	0x00000060
        /*020c*/ 	.short	0x0100
        /*020e*/ 	.byte	0x08
	.zero		1


	//   ....[25]....
        /*0210*/ 	.word	0x000003e0
        /*0214*/ 	.word	0x000000ff
        /*0218*/ 	.word	0x00000128
        /*021c*/ 	.short	0x0100
        /*021e*/ 	.byte	0x08
	.zero		1


	//   ....[26]....
        /*0220*/ 	.word	0x000003f0
        /*0224*/ 	.word	0x000000ff
        /*0228*/ 	.word	0x00000068
        /*022c*/ 	.short	0x0100
        /*022e*/ 	.byte	0x08
	.zero		1


	//   ....[27]....
        /*0230*/ 	.word	0x00000400
        /*0234*/ 	.word	0x000000ff
        /*0238*/ 	.word	0x00000130
        /*023c*/ 	.short	0x0100
        /*023e*/ 	.byte	0x08
	.zero		1


	//   ....[28]....
        /*0240*/ 	.word	0x00000410
        /*0244*/ 	.word	0x000000ff
        /*0248*/ 	.word	0x00000070
        /*024c*/ 	.short	0x0100
        /*024e*/ 	.byte	0x08
	.zero		1


	//   ....[29]....
        /*0250*/ 	.word	0x00000420
        /*0254*/ 	.word	0x000000ff
        /*0258*/ 	.word	0x00000138
        /*025c*/ 	.short	0x0100
        /*025e*/ 	.byte	0x08
	.zero		1


	//   ....[30]....
        /*0260*/ 	.word	0x00000430
        /*0264*/ 	.word	0x000000ff
        /*0268*/ 	.word	0x00000078
        /*026c*/ 	.short	0x0100
        /*026e*/ 	.byte	0x08
	.zero		1


	//   ....[31]....
        /*0270*/ 	.word	0x00000440
        /*0274*/ 	.word	0x000000ff
        /*0278*/ 	.word	0x00000140
        /*027c*/ 	.short	0x0100
        /*027e*/ 	.byte	0x08
	.zero		1


	//   ....[32]....
        /*0280*/ 	.word	0x00000450
        /*0284*/ 	.word	0x000000ff
        /*0288*/ 	.word	0x00000080
        /*028c*/ 	.short	0x0100
        /*028e*/ 	.byte	0x08
	.zero		1


	//   ....[33]....
        /*0290*/ 	.word	0x00000460
        /*0294*/ 	.word	0x000000ff
        /*0298*/ 	.word	0x00000148
        /*029c*/ 	.short	0x0100
        /*029e*/ 	.byte	0x08
	.zero		1


	//   ....[34]....
        /*02a0*/ 	.word	0x00000470
        /*02a4*/ 	.word	0x000000ff
        /*02a8*/ 	.word	0x00000088
        /*02ac*/ 	.short	0x0100
        /*02ae*/ 	.byte	0x08
	.zero		1


	//   ....[35]....
        /*02b0*/ 	.word	0x00000480
        /*02b4*/ 	.word	0x000000ff
        /*02b8*/ 	.word	0x00000150
        /*02bc*/ 	.short	0x0100
        /*02be*/ 	.byte	0x08
	.zero		1


	//   ....[36]....
        /*02c0*/ 	.word	0x00000490
        /*02c4*/ 	.word	0x000000ff
        /*02c8*/ 	.word	0x00000090
        /*02cc*/ 	.short	0x0100
        /*02ce*/ 	.byte	0x08
	.zero		1


	//   ....[37]....
        /*02d0*/ 	.word	0x000004a0
        /*02d4*/ 	.word	0x000000ff
        /*02d8*/ 	.word	0x00000158
        /*02dc*/ 	.short	0x0100
        /*02de*/ 	.byte	0x08
	.zero		1


	//   ....[38]....
        /*02e0*/ 	.word	0x000004b0
        /*02e4*/ 	.word	0x000000ff
        /*02e8*/ 	.word	0x00000098
        /*02ec*/ 	.short	0x0100
        /*02ee*/ 	.byte	0x08
	.zero		1


	//   ....[39]....
        /*02f0*/ 	.word	0x000004c0
        /*02f4*/ 	.word	0x000000ff
        /*02f8*/ 	.word	0x00000160
        /*02fc*/ 	.short	0x0100
        /*02fe*/ 	.byte	0x08
	.zero		1


	//   ....[40]....
        /*0300*/ 	.word	0x000004d0
        /*0304*/ 	.word	0x000000ff
        /*0308*/ 	.word	0x000000a0
        /*030c*/ 	.short	0x0100
        /*030e*/ 	.byte	0x08
	.zero		1


	//   ....[41]....
        /*0310*/ 	.word	0x000004e0
        /*0314*/ 	.word	0x000000ff
        /*0318*/ 	.word	0x00000168
        /*031c*/ 	.short	0x0100
        /*031e*/ 	.byte	0x08
	.zero		1


	//   ....[42]....
        /*0320*/ 	.word	0x000004f0
        /*0324*/ 	.word	0x000000ff
        /*0328*/ 	.word	0x000000a8
        /*032c*/ 	.short	0x0100
        /*032e*/ 	.byte	0x08
	.zero		1


	//   ....[43]....
        /*0330*/ 	.word	0x00000500
        /*0334*/ 	.word	0x000000ff
        /*0338*/ 	.word	0x00000170
        /*033c*/ 	.short	0x0100
        /*033e*/ 	.byte	0x08
	.zero		1


	//   ....[44]....
        /*0340*/ 	.word	0x00000510
        /*0344*/ 	.word	0x000000ff
        /*0348*/ 	.word	0x000000b0
        /*034c*/ 	.short	0x0100
        /*034e*/ 	.byte	0x08
	.zero		1


	//   ....[45]....
        /*0350*/ 	.word	0x00000520
        /*0354*/ 	.word	0x000000ff
        /*0358*/ 	.word	0x00000178
        /*035c*/ 	.short	0x0100
        /*035e*/ 	.byte	0x08
	.zero		1


	//   ....[46]....
        /*0360*/ 	.word	0x00000530
        /*0364*/ 	.word	0x000000ff
        /*0368*/ 	.word	0x000000b8
        /*036c*/ 	.short	0x0100
        /*036e*/ 	.byte	0x08
	.zero		1


	//   ....[47]....
        /*0370*/ 	.word	0x00000540
        /*0374*/ 	.word	0x000000ff
        /*0378*/ 	.word	0x00000180
        /*037c*/ 	.short	0x0100
        /*037e*/ 	.byte	0x08
	.zero		1


	//   ....[48]....
        /*0380*/ 	.word	0x00000550
        /*0384*/ 	.word	0x000000ff
        /*0388*/ 	.word	0x000000c0
        /*038c*/ 	.short	0x0100
        /*038e*/ 	.byte	0x08
	.zero		1


	//   ....[49]....
        /*0390*/ 	.word	0x00000560
        /*0394*/ 	.word	0x000000ff
        /*0398*/ 	.word	0x00000188
        /*039c*/ 	.short	0x0100
        /*039e*/ 	.byte	0x08
	.zero		1


	//   ....[50]....
        /*03a0*/ 	.word	0x00000800
        /*03a4*/ 	.word	0x000000ff
        /*03a8*/ 	.word	0x000001a0
        /*03ac*/ 	.short	0x0100
        /*03ae*/ 	.byte	0x06
	.zero		1


	//   ....[51]....
        /*03b0*/ 	.word	0x00000860
        /*03b4*/ 	.word	0x000000ff
        /*03b8*/ 	.word	0x000001a8
        /*03bc*/ 	.short	0x0100
        /*03be*/ 	.byte	0x06
	.zero		1


	//   ....[52]....
        /*03c0*/ 	.word	0x00001480
        /*03c4*/ 	.word	0x00000003
        /*03c8*/ 	.word	0x00000000
        /*03cc*/ 	.short	0x010a
        /*03ce*/ 	.byte	0x3f
	.zero		1


	//   ....[53]....
        /*03d0*/ 	.word	0x000014c0
        /*03d4*/ 	.word	0x00000003
        /*03d8*/ 	.word	0x00000000
        /*03dc*/ 	.short	0x010a
        /*03de*/ 	.byte	0x3f
	.zero		1


	//   ....[54]....
        /*03e0*/ 	.word	0x00001720
        /*03e4*/ 	.word	0x000000ff
        /*03e8*/ 	.word	0x00000000
        /*03ec*/ 	.short	0x010a
        /*03ee*/ 	.byte	0x04
	.zero		1


	//   ....[55]....
        /*03f0*/ 	.word	0x00001760
        /*03f4*/ 	.word	0x000000ff
        /*03f8*/ 	.word	0x00000000
        /*03fc*/ 	.short	0x010a
        /*03fe*/ 	.byte	0x04
	.zero		1


	//   ....[56]....
        /*0400*/ 	.word	0x000018a0
        /*0404*/ 	.word	0x000000ff
        /*0408*/ 	.word	0x00000000
        /*040c*/ 	.short	0x0101
        /*040e*/ 	.byte	0x04
	.zero		1


	//   ....[57]....
        /*0410*/ 	.word	0x00001a50
        /*0414*/ 	.word	0x00000000
        /*0418*/ 	.word	0x00000000
        /*041c*/ 	.short	0x0101
        /*041e*/ 	.byte	0x3f
	.zero		1


	//   ....[58]....
        /*0420*/ 	.word	0x00009690
        /*0424*/ 	.word	0x0000000e
        /*0428*/ 	.word	0x000000c8
        /*042c*/ 	.short	0x010a
        /*042e*/ 	.byte	0x3f
	.zero		1


	//   ....[59]....
        /*0430*/ 	.word	0x00009a10
        /*0434*/ 	.word	0x00000006
        /*0438*/ 	.word	0x000001a8
        /*043c*/ 	.short	0x0101
        /*043e*/ 	.byte	0x3f
	.zero		1


	//   ....[60]....
        /*0440*/ 	.word	0x0000a140
        /*0444*/ 	.word	0x00000007
        /*0448*/ 	.word	0x00000000
        /*044c*/ 	.short	0x010a
        /*044e*/ 	.byte	0x3f
	.zero		1


	//   ....[61]....
        /*0450*/ 	.word	0x0000a1c0
        /*0454*/ 	.word	0x00000009
        /*0458*/ 	.word	0x00000000
        /*045c*/ 	.short	0x010a
        /*045e*/ 	.byte	0x3f
	.zero		1


	//   ....[62]....
        /*0460*/ 	.word	0x0000a250
        /*0464*/ 	.word	0x00000006
        /*0468*/ 	.word	0x00000000
        /*046c*/ 	.short	0x010a
        /*046e*/ 	.byte	0x3f
	.zero		1


	//   ....[63]....
        /*0470*/ 	.word	0x0000a2e0
        /*0474*/ 	.word	0x00000009
        /*0478*/ 	.word	0x00000000
        /*047c*/ 	.short	0x010a
        /*047e*/ 	.byte	0x3f
	.zero		1


	//   ....[64]....
        /*0480*/ 	.word	0x0000a370
        /*0484*/ 	.word	0x00000006
        /*0488*/ 	.word	0x00000000
        /*048c*/ 	.short	0x010a
        /*048e*/ 	.byte	0x3f
	.zero		1


	//   ....[65]....
        /*0490*/ 	.word	0x0000a400
        /*0494*/ 	.word	0x00000009
        /*0498*/ 	.word	0x00000000
        /*049c*/ 	.short	0x010a
        /*049e*/ 	.byte	0x3f
	.zero		1


	//   ....[66]....
        /*04a0*/ 	.word	0x0000a490
        /*04a4*/ 	.word	0x00000006
        /*04a8*/ 	.word	0x00000000
        /*04ac*/ 	.short	0x010a
        /*04ae*/ 	.byte	0x3f
	.zero		1


	//   ....[67]....
        /*04b0*/ 	.word	0x0000a520
        /*04b4*/ 	.word	0x00000009
        /*04b8*/ 	.word	0x00000000
        /*04bc*/ 	.short	0x010a
        /*04be*/ 	.byte	0x3f
	.zero		1


	//   ....[68]....
        /*04c0*/ 	.word	0x0000a5b0
        /*04c4*/ 	.word	0x00000006
        /*04c8*/ 	.word	0x00000000
        /*04cc*/ 	.short	0x010a
        /*04ce*/ 	.byte	0x3f
	.zero		1


	//   ....[69]....
        /*04d0*/ 	.word	0x0000a640
        /*04d4*/ 	.word	0x00000009
        /*04d8*/ 	.word	0x00000000
        /*04dc*/ 	.short	0x010a
        /*04de*/ 	.byte	0x3f
	.zero		1


	//   ....[70]....
        /*04e0*/ 	.word	0x0000a6d0
        /*04e4*/ 	.word	0x00000006
        /*04e8*/ 	.word	0x00000000
        /*04ec*/ 	.short	0x010a
        /*04ee*/ 	.byte	0x3f
	.zero		1


	//   ....[71]....
        /*04f0*/ 	.word	0x0000a760
        /*04f4*/ 	.word	0x00000009
        /*04f8*/ 	.word	0x00000000
        /*04fc*/ 	.short	0x010a
        /*04fe*/ 	.byte	0x3f
	.zero		1


	//   ....[72]....
        /*0500*/ 	.word	0x0000a7f0
        /*0504*/ 	.word	0x00000006
        /*0508*/ 	.word	0x00000000
        /*050c*/ 	.short	0x010a
        /*050e*/ 	.byte	0x3f
	.zero		1


	//   ....[73]....
        /*0510*/ 	.word	0x0000a880
        /*0514*/ 	.word	0x00000009
        /*0518*/ 	.word	0x00000000
        /*051c*/ 	.short	0x010a
        /*051e*/ 	.byte	0x3f
	.zero		1


	//   ....[74]....
        /*0520*/ 	.word	0x0000a910
        /*0524*/ 	.word	0x00000006
        /*0528*/ 	.word	0x00000000
        /*052c*/ 	.short	0x010a
        /*052e*/ 	.byte	0x3f
	.zero		1


	//   ....[75]....
        /*0530*/ 	.word	0x0000a9a0
        /*0534*/ 	.word	0x00000009
        /*0538*/ 	.word	0x00000000
        /*053c*/ 	.short	0x010a
        /*053e*/ 	.byte	0x3f
	.zero		1


	//   ....[76]....
        /*0540*/ 	.word	0x0000aa30
        /*0544*/ 	.word	0x00000006
        /*0548*/ 	.word	0x00000000
        /*054c*/ 	.short	0x010a
        /*054e*/ 	.byte	0x3f
	.zero		1


	//   ....[77]....
        /*0550*/ 	.word	0x0000aac0
        /*0554*/ 	.word	0x00000009
        /*0558*/ 	.word	0x00000000
        /*055c*/ 	.short	0x010a
        /*055e*/ 	.byte	0x3f
	.zero		1


	//   ....[78]....
        /*0560*/ 	.word	0x0000ab50
        /*0564*/ 	.word	0x00000006
        /*0568*/ 	.word	0x00000000
        /*056c*/ 	.short	0x010a
        /*056e*/ 	.byte	0x3f
	.zero		1


	//   ....[79]....
        /*0570*/ 	.word	0x0000abe0
        /*0574*/ 	.word	0x00000009
        /*0578*/ 	.word	0x00000000
        /*057c*/ 	.short	0x010a
        /*057e*/ 	.byte	0x3f
	.zero		1


	//   ....[80]....
        /*0580*/ 	.word	0x0000ac70
        /*0584*/ 	.word	0x00000006
        /*0588*/ 	.word	0x00000000
        /*058c*/ 	.short	0x010a
        /*058e*/ 	.byte	0x3f
	.zero		1


	//   ....[81]....
        /*0590*/ 	.word	0x0000ad00
        /*0594*/ 	.word	0x00000009
        /*0598*/ 	.word	0x00000000
        /*059c*/ 	.short	0x010a
        /*059e*/ 	.byte	0x3f
	.zero		1


	//   ....[82]....
        /*05a0*/ 	.word	0x0000ad90
        /*05a4*/ 	.word	0x00000006
        /*05a8*/ 	.word	0x00000000
        /*05ac*/ 	.short	0x010a
        /*05ae*/ 	.byte	0x3f
	.zero		1


	//   ....[83]....
        /*05b0*/ 	.word	0x0000ae20
        /*05b4*/ 	.word	0x00000009
        /*05b8*/ 	.word	0x00000000
        /*05bc*/ 	.short	0x010a
        /*05be*/ 	.byte	0x3f
	.zero		1


	//   ....[84]....
        /*05c0*/ 	.word	0x0000aeb0
        /*05c4*/ 	.word	0x00000003
        /*05c8*/ 	.word	0x00000000
        /*05cc*/ 	.short	0x010a
        /*05ce*/ 	.byte	0x3f
	.zero		1


	//   ....[85]....
        /*05d0*/ 	.word	0x0000af10
        /*05d4*/ 	.word	0x00000003
        /*05d8*/ 	.word	0x00000000
        /*05dc*/ 	.short	0x010a
        /*05de*/ 	.byte	0x3f
	.zero		1


	//   ....[86]....
        /*05e0*/ 	.word	0x0000af70
        /*05e4*/ 	.word	0x00000005
        /*05e8*/ 	.word	0x00000000
        /*05ec*/ 	.short	0x010a
        /*05ee*/ 	.byte	0x3f
	.zero		1


	//   ....[87]....
        /*05f0*/ 	.word	0x0000b040
        /*05f4*/ 	.word	0x0000000e
        /*05f8*/ 	.word	0x000000c8
        /*05fc*/ 	.short	0x010a
        /*05fe*/ 	.byte	0x3f
	.zero		1


	//   ....[88]....
        /*0600*/ 	.word	0x0000b110
        /*0604*/ 	.word	0x00000007
        /*0608*/ 	.word	0x00000000
        /*060c*/ 	.short	0x010a
        /*060e*/ 	.byte	0x3f
	.zero		1


	//   ....[89]....
        /*0610*/ 	.word	0x0000b160
        /*0614*/ 	.word	0x00000009
        /*0618*/ 	.word	0x00000000
        /*061c*/ 	.short	0x010a
        /*061e*/ 	.byte	0x3f
	.zero		1


	//   ....[90]....
        /*0620*/ 	.word	0x0000b1b0
        /*0624*/ 	.word	0x00000006
        /*0628*/ 	.word	0x00000000
        /*062c*/ 	.short	0x010a
        /*062e*/ 	.byte	0x3f
	.zero		1


	//   ....[91]....
        /*0630*/ 	.word	0x0000b200
        /*0634*/ 	.word	0x00000009
        /*0638*/ 	.word	0x00000000
        /*063c*/ 	.short	0x010a
        /*063e*/ 	.byte	0x3f
	.zero		1


	//   ....[92]....
        /*0640*/ 	.word	0x0000b250
        /*0644*/ 	.word	0x00000006
        /*0648*/ 	.word	0x00000000
        /*064c*/ 	.short	0x010a
        /*064e*/ 	.byte	0x3f
	.zero		1


	//   ....[93]....
        /*0650*/ 	.word	0x0000b2a0
        /*0654*/ 	.word	0x00000009
        /*0658*/ 	.word	0x00000000
        /*065c*/ 	.short	0x010a
        /*065e*/ 	.byte	0x3f
	.zero		1


	//   ....[94]....
        /*0660*/ 	.word	0x0000b2f0
        /*0664*/ 	.word	0x00000006
        /*0668*/ 	.word	0x00000000
        /*066c*/ 	.short	0x010a
        /*066e*/ 	.byte	0x3f
	.zero		1


	//   ....[95]....
        /*0670*/ 	.word	0x0000b340
        /*0674*/ 	.word	0x00000009
        /*0678*/ 	.word	0x00000000
        /*067c*/ 	.short	0x010a
        /*067e*/ 	.byte	0x3f
	.zero		1


	//   ....[96]....
        /*0680*/ 	.word	0x0000b390
        /*0684*/ 	.word	0x00000006
        /*0688*/ 	.word	0x00000000
        /*068c*/ 	.short	0x010a
        /*068e*/ 	.byte	0x3f
	.zero		1


	//   ....[97]....
        /*0690*/ 	.word	0x0000b3e0
        /*0694*/ 	.word	0x00000009
        /*0698*/ 	.word	0x00000000
        /*069c*/ 	.short	0x010a
        /*069e*/ 	.byte	0x3f
	.zero		1


	//   ....[98]....
        /*06a0*/ 	.word	0x0000b430
        /*06a4*/ 	.word	0x00000006
        /*06a8*/ 	.word	0x00000000
        /*06ac*/ 	.short	0x010a
        /*06ae*/ 	.byte	0x3f
	.zero		1


	//   ....[99]....
        /*06b0*/ 	.word	0x0000b480
        /*06b4*/ 	.word	0x00000009
        /*06b8*/ 	.word	0x00000000
        /*06bc*/ 	.short	0x010a
        /*06be*/ 	.byte	0x3f
	.zero		1


	//   ....[100]....
        /*06c0*/ 	.word	0x0000b4d0
        /*06c4*/ 	.word	0x00000006
        /*06c8*/ 	.word	0x00000000
        /*06cc*/ 	.short	0x010a
        /*06ce*/ 	.byte	0x3f
	.zero		1


	//   ....[101]....
        /*06d0*/ 	.word	0x0000b520
        /*06d4*/ 	.word	0x00000009
        /*06d8*/ 	.word	0x00000000
        /*06dc*/ 	.short	0x010a
        /*06de*/ 	.byte	0x3f
	.zero		1


	//   ....[102]....
        /*06e0*/ 	.word	0x0000b570
        /*06e4*/ 	.word	0x00000006
        /*06e8*/ 	.word	0x00000000
        /*06ec*/ 	.short	0x010a
        /*06ee*/ 	.byte	0x3f
	.zero		1


	//   ....[103]....
        /*06f0*/ 	.word	0x0000b5c0
        /*06f4*/ 	.word	0x00000009
        /*06f8*/ 	.word	0x00000000
        /*06fc*/ 	.short	0x010a
        /*06fe*/ 	.byte	0x3f
	.zero		1


	//   ....[104]....
        /*0700*/ 	.word	0x0000b610
        /*0704*/ 	.word	0x00000006
        /*0708*/ 	.word	0x00000000
        /*070c*/ 	.short	0x010a
        /*070e*/ 	.byte	0x3f
	.zero		1


	//   ....[105]....
        /*0710*/ 	.word	0x0000b660
        /*0714*/ 	.word	0x00000009
        /*0718*/ 	.word	0x00000000
        /*071c*/ 	.short	0x010a
        /*071e*/ 	.byte	0x3f
	.zero		1


	//   ....[106]....
        /*0720*/ 	.word	0x0000b6b0
        /*0724*/ 	.word	0x00000006
        /*0728*/ 	.word	0x00000000
        /*072c*/ 	.short	0x010a
        /*072e*/ 	.byte	0x3f
	.zero		1


	//   ....[107]....
        /*0730*/ 	.word	0x0000b700
        /*0734*/ 	.word	0x00000009
        /*0738*/ 	.word	0x00000000
        /*073c*/ 	.short	0x010a
        /*073e*/ 	.byte	0x3f
	.zero		1


	//   ....[108]....
        /*0740*/ 	.word	0x0000b750
        /*0744*/ 	.word	0x00000006
        /*0748*/ 	.word	0x00000000
        /*074c*/ 	.short	0x010a
        /*074e*/ 	.byte	0x3f
	.zero		1


	//   ....[109]....
        /*0750*/ 	.word	0x0000b7a0
        /*0754*/ 	.word	0x00000009
        /*0758*/ 	.word	0x00000000
        /*075c*/ 	.short	0x010a
        /*075e*/ 	.byte	0x3f
	.zero		1


	//   ....[110]....
        /*0760*/ 	.word	0x0000b7f0
        /*0764*/ 	.word	0x00000006
        /*0768*/ 	.word	0x00000000
        /*076c*/ 	.short	0x010a
        /*076e*/ 	.byte	0x3f
	.zero		1


	//   ....[111]....
        /*0770*/ 	.word	0x0000b840
        /*0774*/ 	.word	0x00000009
        /*0778*/ 	.word	0x00000000
        /*077c*/ 	.short	0x010a
        /*077e*/ 	.byte	0x3f
	.zero		1


	//----- nvinfo : EIATTR_NUM_MBARRIERS
	.align		4
.L_35:
        /*0780*/ 	.byte	0x03, 0x38
        /*0782*/ 	.short	0x0034


	//----- nvinfo : EIATTR_EXIT_INSTR_OFFSETS
	.align		4
        /*0784*/ 	.byte	0x04, 0x1c
        /*0786*/ 	.short	(.L_37 - .L_36)


	//   ....[0]....
.L_36:
        /*0788*/ 	.word	0x000008b0


	//   ....[1]....
        /*078c*/ 	.word	0x00001170


	//   ....[2]....
        /*0790*/ 	.word	0x00008d00


	//   ....[3]....
        /*0794*/ 	.word	0x00009330


	//   ....[4]....
        /*0798*/ 	.word	0x0000af00


	//----- nvinfo : EIATTR_MAX_THREADS
	.align		4
.L_37:
        /*079c*/ 	.byte	0x04, 0x05
        /*079e*/ 	.short	(.L_39 - .L_38)
.L_38:
        /*07a0*/ 	.word	0x00000180
        /*07a4*/ 	.word	0x00000001
        /*07a8*/ 	.word	0x00000001


	//----- nvinfo : EIATTR_CRS_STACK_SIZE
	.align		4
.L_39:
        /*07ac*/ 	.byte	0x04, 0x1e
        /*07ae*/ 	.short	(.L_41 - .L_40)
.L_40:
        /*07b0*/ 	.word	0x00000000


	//----- nvinfo : EIATTR_CBANK_PARAM_SIZE
	.align		4
.L_41:
        /*07b4*/ 	.byte	0x03, 0x19
        /*07b6*/ 	.short	0x0470


	//----- nvinfo : EIATTR_PARAM_CBANK
	.align		4
        /*07b8*/ 	.byte	0x04, 0x0a
        /*07ba*/ 	.short	(.L_43 - .L_42)
	.align		4
.L_42:
        /*07bc*/ 	.word	index@(.nv.constant0._ZN7cutlass13device_kernelINS_4gemm6kernel13GemmUniversalIN4cute5tupleIJiiiiEEENS1_10collective13CollectiveMmaINS1_34MainloopSm90TmaGmmaWarpSpecializedILi25ENS5_IJNS4_1CILi1EEESB_SB_EEENS1_35KernelTmaWarpSpecializedCooperativeEEENS5_IJNSA_ILi192EEENSA_ILi96EEENSA_ILi16EEEEEENS_6half_tENS5_IJlSB_lEEESJ_SK_NS4_8TiledMMAINS4_8MMA_AtomIJNS4_4SM904GMMA25MMA_64x96x16_F32F16F16_SSILNSO_5MajorE0ELSQ_0ELNSO_7ScaleInE1ELSR_1EEEEEENS4_6LayoutINS5_IJNSA_ILi2EEESB_SB_EEENS5_IJSB_NSA_ILi0EEESX_EEEEENS5_IJNS4_10UnderscoreES10_S10_EEEEENS4_13SM90_TMA_LOADENS4_14ComposedLayoutINS4_7SwizzleILi1ELi4ELi3EEENS4_18smem_ptr_flag_bitsILi16EEENSU_INS5_IJNSA_ILi8EEESH_EEENS5_IJSH_SB_EEEEEEEvNS4_8identityES13_S1D_vS1E_EENS_8epilogue10collective6detail29Sm90TmaWarpSpecializedAdapterINS1H_15DefaultEpilogueISJ_SK_SK_NS1G_6thread17LinearCombinationISJ_Li1EffLNS1L_9ScaleType4KindE0ELNS_15FloatRoundStyleE2ESJ_EENS1_15EpilogueDefaultEEEEEvvEEEEvNT_6ParamsE)
        /*07c0*/ 	.short	0x0210
        /*07c2*/ 	.short	0x0470


	//----- nvinfo : EIATTR_SW_WAR
	.align		4
.L_43:
        /*07c4*/ 	.byte	0x04, 0x36
        /*07c6*/ 	.short	(.L_45 - .L_44)
.L_44:
        /*07c8*/ 	.word	0x00000008
.L_45:


//--------------------- .nv.callgraph             --------------------------
	.section	.nv.callgraph,"",@"SHT_CUDA_CALLGRAPH"
	.align	4
	.sectionentsize	8
	.align		4
        /*0000*/ 	.word	0x00000000
	.align		4
        /*0004*/ 	.word	0xffffffff
	.align		4
        /*0008*/ 	.word	index@(_ZN7cutlass13device_kernelINS_4gemm6kernel13GemmUniversalIN4cute5tupleIJiiiiEEENS1_10collective13CollectiveMmaINS1_34MainloopSm90TmaGmmaWarpSpecializedILi25ENS5_IJNS4_1CILi1EEESB_SB_EEENS1_35KernelTmaWarpSpecializedCooperativeEEENS5_IJNSA_ILi192EEENSA_ILi96EEENSA_ILi16EEEEEENS_6half_tENS5_IJlSB_lEEESJ_SK_NS4_8TiledMMAINS4_8MMA_AtomIJNS4_4SM904GMMA25MMA_64x96x16_F32F16F16_SSILNSO_5MajorE0ELSQ_0ELNSO_7ScaleInE1ELSR_1EEEEEENS4_6LayoutINS5_IJNSA_ILi2EEESB_SB_EEENS5_IJSB_NSA_ILi0EEESX_EEEEENS5_IJNS4_10UnderscoreES10_S10_EEEEENS4_13SM90_TMA_LOADENS4_14ComposedLayoutINS4_7SwizzleILi1ELi4ELi3EEENS4_18smem_ptr_flag_bitsILi16EEENSU_INS5_IJNSA_ILi8EEESH_EEENS5_IJSH_SB_EEEEEEEvNS4_8identityES13_S1D_vS1E_EENS_8epilogue10collective6detail29Sm90TmaWarpSpecializedAdapterINS1H_15DefaultEpilogueISJ_SK_SK_NS1G_6thread17LinearCombinationISJ_Li1EffLNS1L_9ScaleType4KindE0ELNS_15FloatRoundStyleE2ESJ_EENS1_15EpilogueDefaultEEEEEvvEEEEvNT_6ParamsE)
	.align		4
        /*000c*/ 	.word	index@(__assertfail)
	.align		4
        /*0010*/ 	.word	0x00000000
	.align		4
        /*0014*/ 	.word	0xfffffffe
	.align		4
        /*0018*/ 	.word	0x00000000
	.align		4
        /*001c*/ 	.word	0xfffffffd
	.align		4
        /*0020*/ 	.word	0x00000000
	.align		4
        /*0024*/ 	.word	0xfffffffc


//--------------------- .nv.constant4             --------------------------
	.section	.nv.constant4,"a",@progbits
	.align	8
	.align		8
.nv.constant4:
        /*0000*/ 	.dword	__assertfail
	.align		8
        /*0008*/ 	.dword	__unnamed_1
	.align		8
        /*0010*/ 	.dword	_ZN40_INTERNAL_60429029_4_k_cu_4eb10b82_162214cuda3std3__45__cpo5beginE
	.align		8
        /*0018*/ 	.dword	_ZN40_INTERNAL_60429029_4_k_cu_4eb10b82_162214cuda3std3__45__cpo3endE
	.align		8
        /*0020*/ 	.dword	_ZN40_INTERNAL_60429029_4_k_cu_4eb10b82_162214cuda3std3__45__cpo6cbeginE
	.align		8
        /*0028*/ 	.dword	_ZN40_INTERNAL_60429029_4_k_cu_4eb10b82_162214cuda3std3__45__cpo4cendE
	.align		8
        /*0030*/ 	.dword	_ZN40_INTERNAL_60429029_4_k_cu_4eb10b82_162214cuda3std3__442_GLOBAL__N__60429029_4_k_cu_4eb10b82_162216ignoreE
	.align		8
        /*0038*/ 	.dword	_ZN40_INTERNAL_60429029_4_k_cu_4eb10b82_162214cuda3std3__419piecewise_constructE
	.align		8
        /*0040*/ 	.dword	_ZN40_INTERNAL_60429029_4_k_cu_4eb10b82_162214cuda3std3__48in_placeE
	.align		8
        /*0048*/ 	.dword	_ZN40_INTERNAL_60429029_4_k_cu_4eb10b82_162214cuda3std6ranges3__45__cpo4swapE
	.align		8
        /*0050*/ 	.dword	_ZN40_INTERNAL_60429029_4_k_cu_4eb10b82_162214cuda3std6ranges3__45__cpo9iter_moveE
	.align		8
        /*0058*/ 	.dword	_ZN40_INTERNAL_60429029_4_k_cu_4eb10b82_162214cute7productE
	.align		8
        /*0060*/ 	.dword	_ZN40_INTERNAL_60429029_4_k_cu_4eb10b82_162214cute1_E
	.align		8
        /*0068*/ 	.dword	$str$22
	.align		8
        /*0070*/ 	.dword	$str$23


//--------------------- .text._ZN7cutlass13device_kernelINS_4gemm6kernel13GemmUniversalIN4cute5tupleIJiiiiEEENS1_10collective13CollectiveMmaINS1_34MainloopSm90TmaGmmaWarpSpecializedILi25ENS5_IJNS4_1CILi1EEESB_SB_EEENS1_35KernelTmaWarpSpecializedCooperativeEEENS5_IJNSA_ILi192EEENSA_ILi96EEENSA_ILi16EEEEEENS_6half_tENS5_IJlSB_lEEESJ_SK_NS4_8TiledMMAINS4_8MMA_AtomIJNS4_4SM904GMMA25MMA_64x96x16_F32F16F16_SSILNSO_5MajorE0ELSQ_0ELNSO_7ScaleInE1ELSR_1EEEEEENS4_6LayoutINS5_IJNSA_ILi2EEESB_SB_EEENS5_IJSB_NSA_ILi0EEESX_EEEEENS5_IJNS4_10UnderscoreES10_S10_EEEEENS4_13SM90_TMA_LOADENS4_14ComposedLayoutINS4_7SwizzleILi1ELi4ELi3EEENS4_18smem_ptr_flag_bitsILi16EEENSU_INS5_IJNSA_ILi8EEESH_EEENS5_IJSH_SB_EEEEEEEvNS4_8identityES13_S1D_vS1E_EENS_8epilogue10collective6detail29Sm90TmaWarpSpecializedAdapterINS1H_15DefaultEpilogueISJ_SK_SK_NS1G_6thread17LinearCombinationISJ_Li1EffLNS1L_9ScaleType4KindE0ELNS_15FloatRoundStyleE2ESJ_EENS1_15EpilogueDefaultEEEEEvvEEEEvNT_6ParamsE --------------------------
	.section	.text._ZN7cutlass13device_kernelINS_4gemm6kernel13GemmUniversalIN4cute5tupleIJiiiiEEENS1_10collective13CollectiveMmaINS1_34MainloopSm90TmaGmmaWarpSpecializedILi25ENS5_IJNS4_1CILi1EEESB_SB_EEENS1_35KernelTmaWarpSpecializedCooperativeEEENS5_IJNSA_ILi192EEENSA_ILi96EEENSA_ILi16EEEEEENS_6half_tENS5_IJlSB_lEEESJ_SK_NS4_8TiledMMAINS4_8MMA_AtomIJNS4_4SM904GMMA25MMA_64x96x16_F32F16F16_SSILNSO_5MajorE0ELSQ_0ELNSO_7ScaleInE1ELSR_1EEEEEENS4_6LayoutINS5_IJNSA_ILi2EEESB_SB_EEENS5_IJSB_NSA_ILi0EEESX_EEEEENS5_IJNS4_10UnderscoreES10_S10_EEEEENS4_13SM90_TMA_LOADENS4_14ComposedLayoutINS4_7SwizzleILi1ELi4ELi3EEENS4_18smem_ptr_flag_bitsILi16EEENSU_INS5_IJNSA_ILi8EEESH_EEENS5_IJSH_SB_EEEEEEEvNS4_8identityES13_S1D_vS1E_EENS_8epilogue10collective6detail29Sm90TmaWarpSpecializedAdapterINS1H_15DefaultEpilogueISJ_SK_SK_NS1G_6thread17LinearCombinationISJ_Li1EffLNS1L_9ScaleType4KindE0ELNS_15FloatRoundStyleE2ESJ_EENS1_15EpilogueDefaultEEEEEvvEEEEvNT_6ParamsE,"ax",@progbits
	.align	128
.text._ZN7cutlass13device_kernelINS_4gemm6kernel13GemmUniversalIN4cute5tupleIJiiiiEEENS1_10collective13CollectiveMmaINS1_34MainloopSm90TmaGmmaWarpSpecializedILi25ENS5_IJNS4_1CILi1EEESB_SB_EEENS1_35KernelTmaWarpSpecializedCooperativeEEENS5_IJNSA_ILi192EEENSA_ILi96EEENSA_ILi16EEEEEENS_6half_tENS5_IJlSB_lEEESJ_SK_NS4_8TiledMMAINS4_8MMA_AtomIJNS4_4SM904GMMA25MMA_64x96x16_F32F16F16_SSILNSO_5MajorE0ELSQ_0ELNSO_7ScaleInE1ELSR_1EEEEEENS4_6LayoutINS5_IJNSA_ILi2EEESB_SB_EEENS5_IJSB_NSA_ILi0EEESX_EEEEENS5_IJNS4_10UnderscoreES10_S10_EEEEENS4_13SM90_TMA_LOADENS4_14ComposedLayoutINS4_7SwizzleILi1ELi4ELi3EEENS4_18smem_ptr_flag_bitsILi16EEENSU_INS5_IJNSA_ILi8EEESH_EEENS5_IJSH_SB_EEEEEEEvNS4_8identityES13_S1D_vS1E_EENS_8epilogue10collective6detail29Sm90TmaWarpSpecializedAdapterINS1H_15DefaultEpilogueISJ_SK_SK_NS1G_6thread17LinearCombinationISJ_Li1EffLNS1L_9ScaleType4KindE0ELNS_15FloatRoundStyleE2ESJ_EENS1_15EpilogueDefaultEEEEEvvEEEEvNT_6ParamsE:
        .type           _ZN7cutlass13device_kernelINS_4gemm6kernel13GemmUniversalIN4cute5tupleIJiiiiEEENS1_10collective13CollectiveMmaINS1_34MainloopSm90TmaGmmaWarpSpecializedILi25ENS5_IJNS4_1CILi1EEESB_SB_EEENS1_35KernelTmaWarpSpecializedCooperativeEEENS5_IJNSA_ILi192EEENSA_ILi96EEENSA_ILi16EEEEEENS_6half_tENS5_IJlSB_lEEESJ_SK_NS4_8TiledMMAINS4_8MMA_AtomIJNS4_4SM904GMMA25MMA_64x96x16_F32F16F16_SSILNSO_5MajorE0ELSQ_0ELNSO_7ScaleInE1ELSR_1EEEEEENS4_6LayoutINS5_IJNSA_ILi2EEESB_SB_EEENS5_IJSB_NSA_ILi0EEESX_EEEEENS5_IJNS4_10UnderscoreES10_S10_EEEEENS4_13SM90_TMA_LOADENS4_14ComposedLayoutINS4_7SwizzleILi1ELi4ELi3EEENS4_18smem_ptr_flag_bitsILi16EEENSU_INS5_IJNSA_ILi8EEESH_EEENS5_IJSH_SB_EEEEEEEvNS4_8identityES13_S1D_vS1E_EENS_8epilogue10collective6detail29Sm90TmaWarpSpecializedAdapterINS1H_15DefaultEpilogueISJ_SK_SK_NS1G_6thread17LinearCombinationISJ_Li1EffLNS1L_9ScaleType4KindE0ELNS_15FloatRoundStyleE2ESJ_EENS1_15EpilogueDefaultEEEEEvvEEEEvNT_6ParamsE,@function
        .size           _ZN7cutlass13device_kernelINS_4gemm6kernel13GemmUniversalIN4cute5tupleIJiiiiEEENS1_10collective13CollectiveMmaINS1_34MainloopSm90TmaGmmaWarpSpecializedILi25ENS5_IJNS4_1CILi1EEESB_SB_EEENS1_35KernelTmaWarpSpecializedCooperativeEEENS5_IJNSA_ILi192EEENSA_ILi96EEENSA_ILi16EEEEEENS_6half_tENS5_IJlSB_lEEESJ_SK_NS4_8TiledMMAINS4_8MMA_AtomIJNS4_4SM904GMMA25MMA_64x96x16_F32F16F16_SSILNSO_5MajorE0ELSQ_0ELNSO_7ScaleInE1ELSR_1EEEEEENS4_6LayoutINS5_IJNSA_ILi2EEESB_SB_EEENS5_IJSB_NSA_ILi0EEESX_EEEEENS5_IJNS4_10UnderscoreES10_S10_EEEEENS4_13SM90_TMA_LOADENS4_14ComposedLayoutINS4_7SwizzleILi1ELi4ELi3EEENS4_18smem_ptr_flag_bitsILi16EEENSU_INS5_IJNSA_ILi8EEESH_EEENS5_IJSH_SB_EEEEEEEvNS4_8identityES13_S1D_vS1E_EENS_8epilogue10collective6detail29Sm90TmaWarpSpecializedAdapterINS1H_15DefaultEpilogueISJ_SK_SK_NS1G_6thread17LinearCombinationISJ_Li1EffLNS1L_9ScaleType4KindE0ELNS_15FloatRoundStyleE2ESJ_EENS1_15EpilogueDefaultEEEEEvvEEEEvNT_6ParamsE,(.L_x_301 - _ZN7cutlass13device_kernelINS_4gemm6kernel13GemmUniversalIN4cute5tupleIJiiiiEEENS1_10collective13CollectiveMmaINS1_34MainloopSm90TmaGmmaWarpSpecializedILi25ENS5_IJNS4_1CILi1EEESB_SB_EEENS1_35KernelTmaWarpSpecializedCooperativeEEENS5_IJNSA_ILi192EEENSA_ILi96EEENSA_ILi16EEEEEENS_6half_tENS5_IJlSB_lEEESJ_SK_NS4_8TiledMMAINS4_8MMA_AtomIJNS4_4SM904GMMA25MMA_64x96x16_F32F16F16_SSILNSO_5MajorE0ELSQ_0ELNSO_7ScaleInE1ELSR_1EEEEEENS4_6LayoutINS5_IJNSA_ILi2EEESB_SB_EEENS5_IJSB_NSA_ILi0EEESX_EEEEENS5_IJNS4_10UnderscoreES10_S10_EEEEENS4_13SM90_TMA_LOADENS4_14ComposedLayoutINS4_7SwizzleILi1ELi4ELi3EEENS4_18smem_ptr_flag_bitsILi16EEENSU_INS5_IJNSA_ILi8EEESH_EEENS5_IJSH_SB_EEEEEEEvNS4_8identityES13_S1D_vS1E_EENS_8epilogue10collective6detail29Sm90TmaWarpSpecializedAdapterINS1H_15DefaultEpilogueISJ_SK_SK_NS1G_6thread17LinearCombinationISJ_Li1EffLNS1L_9ScaleType4KindE0ELNS_15FloatRoundStyleE2ESJ_EENS1_15EpilogueDefaultEEEEEvvEEEEvNT_6ParamsE)
        .other          _ZN7cutlass13device_kernelINS_4gemm6kernel13GemmUniversalIN4cute5tupleIJiiiiEEENS1_10collective13CollectiveMmaINS1_34MainloopSm90TmaGmmaWarpSpecializedILi25ENS5_IJNS4_1CILi1EEESB_SB_EEENS1_35KernelTmaWarpSpecializedCooperativeEEENS5_IJNSA_ILi192EEENSA_ILi96EEENSA_ILi16EEEEEENS_6half_tENS5_IJlSB_lEEESJ_SK_NS4_8TiledMMAINS4_8MMA_AtomIJNS4_4SM904GMMA25MMA_64x96x16_F32F16F16_SSILNSO_5MajorE0ELSQ_0ELNSO_7ScaleInE1ELSR_1EEEEEENS4_6LayoutINS5_IJNSA_ILi2EEESB_SB_EEENS5_IJSB_NSA_ILi0EEESX_EEEEENS5_IJNS4_10UnderscoreES10_S10_EEEEENS4_13SM90_TMA_LOADENS4_14ComposedLayoutINS4_7SwizzleILi1ELi4ELi3EEENS4_18smem_ptr_flag_bitsILi16EEENSU_INS5_IJNSA_ILi8EEESH_EEENS5_IJSH_SB_EEEEEEEvNS4_8identityES13_S1D_vS1E_EENS_8epilogue10collective6detail29Sm90TmaWarpSpecializedAdapterINS1H_15DefaultEpilogueISJ_SK_SK_NS1G_6thread17LinearCombinationISJ_Li1EffLNS1L_9ScaleType4KindE0ELNS_15FloatRoundStyleE2ESJ_EENS1_15EpilogueDefaultEEEEEvvEEEEvNT_6ParamsE,@"STO_CUDA_ENTRY STV_DEFAULT"
_ZN7cutlass13device_kernelINS_4gemm6kernel13GemmUniversalIN4cute5tupleIJiiiiEEENS1_10collective13CollectiveMmaINS1_34MainloopSm90TmaGmmaWarpSpecializedILi25ENS5_IJNS4_1CILi1EEESB_SB_EEENS1_35KernelTmaWarpSpecializedCooperativeEEENS5_IJNSA_ILi192EEENSA_ILi96EEENSA_ILi16EEEEEENS_6half_tENS5_IJlSB_lEEESJ_SK_NS4_8TiledMMAINS4_8MMA_AtomIJNS4_4SM904GMMA25MMA_64x96x16_F32F16F16_SSILNSO_5MajorE0ELSQ_0ELNSO_7ScaleInE1ELSR_1EEEEEENS4_6LayoutINS5_IJNSA_ILi2EEESB_SB_EEENS5_IJSB_NSA_ILi0EEESX_EEEEENS5_IJNS4_10UnderscoreES10_S10_EEEEENS4_13SM90_TMA_LOADENS4_14ComposedLayoutINS4_7SwizzleILi1ELi4ELi3EEENS4_18smem_ptr_flag_bitsILi16EEENSU_INS5_IJNSA_ILi8EEESH_EEENS5_IJSH_SB_EEEEEEEvNS4_8identityES13_S1D_vS1E_EENS_8epilogue10collective6detail29Sm90TmaWarpSpecializedAdapterINS1H_15DefaultEpilogueISJ_SK_SK_NS1G_6thread17LinearCombinationISJ_Li1EffLNS1L_9ScaleType4KindE0ELNS_15FloatRoundStyleE2ESJ_EENS1_15EpilogueDefaultEEEEEvvEEEEvNT_6ParamsE:
[----:B------:R-:W0:Y:S01]  /*0000*/  LDC R1, c[0x0][0x28] ;  /* 0x00000a00ff017b82 */ /* 0x000e220000000800 */
[----:B------:R-:W1:Y:S01]  /*0010*/  S2R R18, SR_TID.X ;  /* 0x0000000000127919 */ /* 0x000e620000002100 */
[----:B------:R-:W-:Y:S01]  /*0020*/  ELECT P0, URZ, PT ;  /* 0x00000000003f782f */ /* 0x000fe20003800000 */
[----:B------:R-:W-:Y:S01]  /*0030*/  BSSY B0, `(.L_x_0) ;  /* 0x000000f000007945 */ /* 0x000fe20003800000 */
[--C-:B-1----:R-:W-:Y:S02]  /*0040*/  SHF.R.U32.HI R0, RZ, 0x5, R18.reuse ;  /* 0x00000005ff007819 */ /* 0x102fe40000011612 */
[----:B------:R-:W-:-:S03]  /*0050*/  SHF.R.U32.HI R22, RZ, 0x7, R18 ;  /* 0x00000007ff167819 */ /* 0x000fc60000011612 */
[----:B------:R-:W1:Y:S04]  /*0060*/  SHFL.IDX PT, R5, R0, RZ, 0x1f ;  /* 0x00001fff00057589 */ /* 0x000e6800000e0000 */
[----:B------:R2:W3:Y:S01]  /*0070*/  SHFL.IDX PT, R8, R22, RZ, 0x1f ;  /* 0x00001fff16087589 */ /* 0x0004e200000e0000 */
[----:B-1----:R-:W-:-:S13]  /*0080*/  ISETP.NE.OR P0, PT, R5, RZ, !P0 ;  /* 0x000000ff0500720c */ /* 0x002fda0004705670 */
[----:B0-23--:R-:W-:Y:S05]  /*0090*/  @P0 BRA `(.L_x_1) ;  /* 0x0000000000200947 */ /* 0x00dfea0003800000 */
[----:B------:R-:W-:Y:S02]  /*00a0*/  ULDC.64 UR4, c[0x0][0x198] ;  /* 0x0000660000047ab9 */ /* 0x000fe40000000a00 */
[----:B------:R-:W-:Y:S02]  /*00b0*/  UIADD3 UR6, UP0, UR4, 0xf0, URZ ;  /* 0x000000f004067890 */ /* 0x000fe4000ff1e03f */
[----:B------:R-:W-:Y:S02]  /*00c0*/  UIADD3 UR4, UP1, UR4, 0x1f0, URZ ;  /* 0x000001f004047890 */ /* 0x000fe4000ff3e03f */
[----:B------:R-:W-:Y:S02]  /*00d0*/  UIADD3.X UR7, URZ, UR5, URZ, UP0, !UPT ;  /* 0x000000053f077290 */ /* 0x000fe400087fe43f */
[----:B------:R-:W-:-:S07]  /*00e0*/  UIADD3.X UR5, URZ, UR5, URZ, UP1, !UPT ;  /* 0x000000053f057290 */ /* 0x000fce0008ffe43f */
[----:B------:R0:W-:Y:S02]  /*00f0*/  UTMACCTL.PF [UR6] ;  /* 0x00000000060079b9 */ /* 0x0001e40008040000 */
[----:B------:R0:W-:Y:S02]  /*0100*/  UTMACCTL.PF [UR4] ;  /* 0x00000000040079b9 */ /* 0x0001e40008040000 */
[----:B0-----:R-:W-:Y:S01]  /*0110*/  NOP ;  /* 0x0000000000007918 */ /* 0x001fe20000000000 */
.L_x_1:
[----:B------:R-:W-:Y:S05]  /*0120*/  BSYNC B0 ;  /* 0x0000000000007941 */ /* 0x000fea0003800000 */
.L_x_0:
[----:B------:R-:W0:Y:S02]  /*0130*/  SHFL.IDX PT, R2, R0, RZ, 0x1f ;  /* 0x00001fff00027589 */ /* 0x000e2400000e0000 */
[----:B0-----:R-:W-:-:S13]  /*0140*/  ISETP.NE.AND P0, PT, R2, RZ, PT ;  /* 0x000000ff0200720c */ /* 0x001fda0003f05270 */
[----:B------:R-:W-:Y:S05]  /*0150*/  @P0 BRA `(.L_x_2) ;  /* 0x00000004000c0947 */ /* 0x000fea0003800000 */
[----:B------:R-:W-:Y:S01]  /*0160*/  ELECT P0, URZ, PT ;  /* 0x00000000003f782f */ /* 0x000fe20003800000 */
[----:B------:R-:W-:-:S12]  /*0170*/  BSSY B0, `(.L_x_2) ;  /* 0x0000041000007945 */ /* 0x000fd80003800000 */
[----:B------:R-:W-:Y:S05]  /*0180*/  @!P0 BRA `(.L_x_3) ;  /* 0x0000000000fc8947 */ /* 0x000fea0003800000 */
[----:B------:R-:W0:Y:S01]  /*0190*/  S2UR UR8, SR_CgaCtaId ;  /* 0x00000000000879c3 */ /* 0x000e220000008800 */
[----:B------:R-:W-:Y:S01]  /*01a0*/  UMOV UR4, 0x400 ;  /* 0x0000040000047882 */ /* 0x000fe20000000000 */
[----:B------:R-:W-:Y:S01]  /*01b0*/  UMOV UR5, 0x1 ;  /* 0x0000000100057882 */ /* 0x000fe20000000000 */
[----:B------:R-:W-:Y:S02]  /*01c0*/  UMOV UR6, 0x100 ;  /* 0x0000010000067882 */ /* 0x000fe40000000000 */
[----:B------:R-:W-:-:S04]  /*01d0*/  UIADD3 UR6, -UR6, 0x100000, URZ ;  /* 0x0010000006067890 */ /* 0x000fc8000fffe13f */
[----:B------:R-:W-:Y:S02]  /*01e0*/  USHF.L.U32 UR7, UR6, 0xb, URZ ;  /* 0x0000000b06077899 */ /* 0x000fe4000800063f */
[----:B------:R-:W-:Y:S02]  /*01f0*/  USHF.L.U32 UR6, UR6, 0x1, URZ ;  /* 0x0000000106067899 */ /* 0x000fe4000800063f */
[----:B0-----:R-:W-:Y:S02]  /*0200*/  ULEA UR8, UR8, UR4, 0x18 ;  /* 0x0000000408087291 */ /* 0x001fe4000f8ec03f */
[----:B------:R-:W-:-:S04]  /*0210*/  UIADD3 UR4, -UR5, 0x100000, URZ ;  /* 0x0010000005047890 */ /* 0x000fc8000fffe13f */
[----:B------:R-:W-:Y:S02]  /*0220*/  USHF.L.U32 UR5, UR4, 0xb, URZ ;  /* 0x0000000b04057899 */ /* 0x000fe4000800063f */
[----:B------:R-:W-:Y:S01]  /*0230*/  USHF.L.U32 UR4, UR4, 0x1, URZ ;  /* 0x0000000104047899 */ /* 0x000fe2000800063f */
[----:B------:R-:W0:Y:S11]  /*0240*/  FENCE.VIEW.ASYNC.S ;  /* 0x00000000000073c6 */ /* 0x000e360000000000 */
[----:B0-----:R0:W1:Y:S01]  /*0250*/  SYNCS.EXCH.64 URZ, [UR8], UR4 ;  /* 0x00000004083f75b2 */ /* 0x0010620008000100 */
[----:B------:R0:W2:Y:S01]  /*0260*/  SYNCS.EXCH.64 URZ, [UR8+0xc8], UR6 ;  /* 0x0000c806083f75b2 */ /* 0x0000a20008000100 */
[----:B------:R0:W3:Y:S01]  /*0270*/  SYNCS.EXCH.64 URZ, [UR8+0x8], UR4 ;  /* 0x00000804083f75b2 */ /* 0x0000e20008000100 */
[----:B------:R0:W4:Y:S01]  /*0280*/  SYNCS.EXCH.64 URZ, [UR8+0xd0], UR6 ;  /* 0x0000d006083f75b2 */ /* 0x0001220008000100 */
[----:B------:R0:W0:Y:S01]  /*0290*/  SYNCS.EXCH.64 URZ, [UR8+0x10], UR4 ;  /* 0x00001004083f75b2 */ /* 0x0000220008000100 */
        /* <DEDUP_REMOVED lines=45> */
[----:B-1234-:R-:W-:Y:S01]  /*0570*/  NOP ;  /* 0x0000000000007918 */ /* 0x01efe20000000000 */
.L_x_3:
[----:B0-----:R-:W-:Y:S05]  /*0580*/  BSYNC B0 ;  /* 0x0000000000007941 */ /* 0x001fea0003800000 */
.L_x_2:
[----:B------:R-:W0:Y:S01]  /*0590*/  SHFL.IDX PT, R0, R0, RZ, 0x1f ;  /* 0x00001fff00007589 */ /* 0x000e2200000e0000 */
[----:B------:R-:W-:Y:S01]  /*05a0*/  ELECT P0, URZ, PT ;  /* 0x00000000003f782f */ /* 0x000fe20003800000 */
[----:B------:R-:W1:Y:S01]  /*05b0*/  LDC R2, c[0x0][0x65c] ;  /* 0x00019700ff027b82 */ /* 0x000e620000000800 */
[----:B------:R-:W-:Y:S01]  /*05c0*/  SHF.R.S32.HI R6, RZ, 0x1f, R5 ;  /* 0x0000001fff067819 */ /* 0x000fe20000011405 */
[----:B------:R-:W2:Y:S01]  /*05d0*/  S2R R3, SR_CTAID.Y ;  /* 0x0000000000037919 */ /* 0x000ea20000002600 */
[----:B------:R-:W-:Y:S01]  /*05e0*/  UMOV UR4, 0x20 ;  /* 0x0000002000047882 */ /* 0x000fe20000000000 */
[----:B------:R-:W-:Y:S01]  /*05f0*/  ISETP.NE.AND P2, PT, R8, RZ, PT ;  /* 0x000000ff0800720c */ /* 0x000fe20003f45270 */
[----:B------:R-:W-:Y:S01]  /*0600*/  NOP ;  /* 0x0000000000007918 */ /* 0x000fe20000000000 */
[----:B------:R-:W3:Y:S01]  /*0610*/  S2R R4, SR_CTAID.X ;  /* 0x0000000000047919 */ /* 0x000ee20000002500 */
[----:B------:R-:W-:Y:S01]  /*0620*/  LEA.HI R6, R6, R5, RZ, 0x2 ;  /* 0x0000000506067211 */ /* 0x000fe200078f10ff */
[----:B------:R-:W-:Y:S01]  /*0630*/  NOP ;  /* 0x0000000000007918 */ /* 0x000fe20000000000 */
[----:B0-----:R-:W-:-:S02]  /*0640*/  ISETP.NE.OR P0, PT, R0, RZ, !P0 ;  /* 0x000000ff0000720c */ /* 0x001fc40004705670 */
[----:B-1----:R-:W-:-:S04]  /*0650*/  ISETP.NE.AND P3, PT, R2, 0x1, PT ;  /* 0x000000010200780c */ /* 0x002fc80003f65270 */
[----:B------:R-:W-:Y:S02]  /*0660*/  P2R R0, PR, RZ, 0x8 ;  /* 0x00000008ff007803 */ /* 0x000fe40000000000 */
[----:B------:R-:W-:-:S05]  /*0670*/  LOP3.LUT R0, R6, 0xfffffffc, RZ, 0xc0, !PT ;  /* 0xfffffffc06007812 */ /* 0x000fca00078ec0ff */
[----:B------:R-:W-:Y:S01]  /*0680*/  VOTEU.ALL UP0, P0 ;  /* 0x00000000003f7886 */ /* 0x000fe20000000000 */
[----:B------:R-:W-:Y:S01]  /*0690*/  IMAD.IADD R0, R5, 0x1, -R0 ;  /* 0x0000000105007824 */ /* 0x000fe200078e0a00 */
[----:B------:R-:W3:Y:S01]  /*06a0*/  @P3 LDC R17, c[0x0][0x10] ;  /* 0x00000400ff113b82 */ /* 0x000ee20000000800 */
[----:B------:R-:W-:Y:S01]  /*06b0*/  VOTEU.ALL UP1, P0 ;  /* 0x00000000003f7886 */ /* 0x000fe20000020000 */
[----:B--2---:R-:W-:Y:S01]  /*06c0*/  @P3 IMAD.MOV.U32 R6, RZ, RZ, R3 ;  /* 0x000000ffff063224 */ /* 0x004fe200078e0003 */
[----:B------:R-:W-:Y:S01]  /*06d0*/  @!UP0 UMOV UR6, 0x400 ;  /* 0x0000040000068882 */ /* 0x000fe20000000000 */
[----:B------:R-:W-:-:S04]  /*06e0*/  @!UP0 UIADD3 UR4, -UR4, 0x100000, URZ ;  /* 0x0010000004048890 */ /* 0x000fc8000fffe13f */
[----:B------:R-:W-:Y:S02]  /*06f0*/  @!UP0 USHF.L.U32 UR5, UR4, 0xb, URZ ;  /* 0x0000000b04058899 */ /* 0x000fe4000800063f */
[----:B------:R-:W-:Y:S01]  /*0700*/  @!UP0 USHF.L.U32 UR4, UR4, 0x1, URZ ;  /* 0x0000000104048899 */ /* 0x000fe2000800063f */
[----:B------:R-:W-:Y:S02]  /*0710*/  @P3 IMAD.MOV.U32 R7, RZ, RZ, RZ ;  /* 0x000000ffff073224 */ /* 0x000fe400078e00ff */
[----:B------:R-:W-:Y:S01]  /*0720*/  IMAD.MOV.U32 R5, RZ, RZ, RZ ;  /* 0x000000ffff057224 */ /* 0x000fe200078e00ff */
[----:B------:R-:W0:Y:S01]  /*0730*/  @!UP0 S2UR UR7, SR_CgaCtaId ;  /* 0x00000000000789c3 */ /* 0x000e220000008800 */
[----:B------:R-:W-:-:S07]  /*0740*/  @P3 IMAD.MOV.U32 R11, RZ, RZ, RZ ;  /* 0x000000ffff0b3224 */ /* 0x000fce00078e00ff */
[----:B------:R-:W1:Y:S01]  /*0750*/  @!P3 LDC R9, c[0x0][0xc] ;  /* 0x00000300ff09bb82 */ /* 0x000e620000000800 */
[----:B---3--:R-:W-:-:S04]  /*0760*/  @P3 IMAD.WIDE.U32 R16, R4, R17, R6 ;  /* 0x0000001104103225 */ /* 0x008fc800078e0006 */
[----:B------:R-:W-:Y:S01]  /*0770*/  @P3 IMAD.IADD R17, R17, 0x1, R11 ;  /* 0x0000000111113824 */ /* 0x000fe200078e020b */
[----:B0-----:R-:W-:Y:S01]  /*0780*/  @!UP0 ULEA UR6, UR7, UR6, 0x18 ;  /* 0x0000000607068291 */ /* 0x001fe2000f8ec03f */
[----:B------:R-:W-:Y:S01]  /*0790*/  VOTEU.ALL UP0, P0 ;  /* 0x00000000003f7886 */ /* 0x000fe20000000000 */
[----:B------:R-:W-:-:S04]  /*07a0*/  ISETP.NE.AND P0, PT, R0, 0x3, PT ;  /* 0x000000030000780c */ /* 0x000fc80003f05270 */
[----:B------:R-:W-:Y:S01]  /*07b0*/  ISETP.EQ.OR P0, PT, R0, RZ, !P0 ;  /* 0x000000ff0000720c */ /* 0x000fe20004702670 */
[----:B-1----:R-:W-:-:S03]  /*07c0*/  @!P3 IMAD.WIDE.U32 R6, R9, R3, R4 ;  /* 0x000000030906b225 */ /* 0x002fc600078e0004 */
[C---:B------:R-:W-:Y:S01]  /*07d0*/  ISETP.EQ.AND P0, PT, R8.reuse, RZ, P0 ;  /* 0x000000ff0800720c */ /* 0x040fe20000702270 */
[----:B------:R-:W-:Y:S01]  /*07e0*/  VIADD R8, R8, 0xffffffff ;  /* 0xffffffff08087836 */ /* 0x000fe20000000000 */
[----:B------:R-:W0:Y:S02]  /*07f0*/  FENCE.VIEW.ASYNC.S ;  /* 0x00000000000073c6 */ /* 0x000e240000000000 */
[----:B0-----:R0:W1:Y:S01]  /*0800*/  @!UP0 SYNCS.EXCH.64 URZ, [UR6+0x1a0], UR4 ;  /* 0x0001a004063f85b2 */ /* 0x0010620008000100 */
[----:B------:R-:W-:Y:S01]  /*0810*/  @!P3 IMAD.MOV.U32 R16, RZ, RZ, R6 ;  /* 0x000000ffff10b224 */ /* 0x000fe200078e0006 */
[----:B------:R-:W-:Y:S01]  /*0820*/  SEL R19, RZ, 0x1, !P0 ;  /* 0x00000001ff137807 */ /* 0x000fe20004000000 */
[----:B------:R-:W-:Y:S01]  /*0830*/  @!P3 IMAD.MOV.U32 R17, RZ, RZ, R7 ;  /* 0x000000ffff11b224 */ /* 0x000fe200078e0007 */
[----:B------:R-:W-:-:S04]  /*0840*/  ISETP.GE.U32.AND P1, PT, R8, 0x2, PT ;  /* 0x000000020800780c */ /* 0x000fc80003f26070 */
[----:B------:R-:W-:Y:S01]  /*0850*/  SEL R19, R19, 0x2, P1 ;  /* 0x0000000213137807 */ /* 0x000fe20000800000 */
[----:B------:R0:W1:Y:S01]  /*0860*/  @!UP1 SYNCS.EXCH.64 URZ, [UR6+0x1a8], UR4 ;  /* 0x0001a804063f95b2 */ /* 0x0000620008000100 */
[----:B------:R-:W-:Y:S01]  /*0870*/  NOP ;  /* 0x0000000000007918 */ /* 0x000fe20000000000 */
[----:B-1----:R-:W-:Y:S06]  /*0880*/  BAR.SYNC.DEFER_BLOCKING 0x0 ;  /* 0x0000000000007b1d */ /* 0x002fec0000010000 */
[----:B------:R-:W-:Y:S05]  /*0890*/  @!P2 BRA `(.L_x_4) ;  /* 0x00000084001ca947 */ /* 0x000fea0003800000 */
[----:B------:R-:W-:-:S13]  /*08a0*/  ISETP.GT.U32.AND P0, PT, R8, 0x1, PT ;  /* 0x000000010800780c */ /* 0x000fda0003f04070 */
[----:B0-----:R-:W-:Y:S05]  /*08b0*/  @P0 EXIT ;  /* 0x000000000000094d */ /* 0x001fea0003800000 */
[----:B------:R-:W-:Y:S01]  /*08c0*/  ULDC.64 UR4, c[0x0][0x650] ;  /* 0x0001940000047ab9 */ /* 0x000fe20000000a00 */
[----:B------:R-:W-:Y:S01]  /*08d0*/  PRMT R0, RZ, 0x7610, R0 ;  /* 0x00007610ff007816 */ /* 0x000fe20000000000 */
[----:B------:R-:W-:Y:S01]  /*08e0*/  IMAD.MOV.U32 R124, RZ, RZ, -0x1 ;  /* 0xffffffffff7c7424 */ /* 0x000fe200078e00ff */
[----:B------:R-:W-:Y:S01]  /*08f0*/  ISETP.GE.U32.AND P0, PT, R16, UR4, PT ;  /* 0x0000000410007c0c */ /* 0x000fe2000bf06070 */
[----:B------:R-:W-:Y:S02]  /*0900*/  IMAD.MOV.U32 R122, RZ, RZ, -0x1 ;  /* 0xffffffffff7a7424 */ /* 0x000fe400078e00ff */
[----:B------:R-:W-:Y:S01]  /*0910*/  IMAD.MOV.U32 R23, RZ, RZ, -0x1 ;  /* 0xffffffffff177424 */ /* 0x000fe200078e00ff */
[----:B------:R-:W-:-:S13]  /*0920*/  ISETP.GE.U32.AND.EX P0, PT, R17, UR5, PT, P0 ;  /* 0x0000000511007c0c */ /* 0x000fda000bf06100 */
[----:B------:R-:W-:Y:S05]  /*0930*/  @P0 BRA `(.L_x_5) ;  /* 0x0000000400540947 */ /* 0x000fea0003800000 */
[----:B------:R-:W0:Y:S01]  /*0940*/  LDC.64 R14, c[0x0][0x628] ;  /* 0x00018a00ff0e7b82 */ /* 0x000e220000000a00 */
[----:B------:R-:W-:Y:S02]  /*0950*/  IMAD.MOV.U32 R6, RZ, RZ, R16 ;  /* 0x000000ffff067224 */ /* 0x000fe400078e0010 */
[----:B------:R-:W-:-:S05]  /*0960*/  IMAD.MOV.U32 R7, RZ, RZ, R17 ;  /* 0x000000ffff077224 */ /* 0x000fca00078e0011 */
[----:B------:R-:W1:Y:S08]  /*0970*/  LDC R0, c[0x0][0x630] ;  /* 0x00018c00ff007b82 */ /* 0x000e700000000800 */
[----:B------:R-:W2:Y:S01]  /*0980*/  LDC.64 R20, c[0x0][0x620] ;  /* 0x00018800ff147b82 */ /* 0x000ea20000000a00 */
[----:B0-----:R-:W-:-:S04]  /*0990*/  ISETP.NE.U32.AND P0, PT, R14, RZ, PT ;  /* 0x000000ff0e00720c */ /* 0x001fc80003f05070 */
[----:B------:R-:W-:-:S13]  /*09a0*/  ISETP.NE.AND.EX P0, PT, R15, RZ, PT, P0 ;  /* 0x000000ff0f00720c */ /* 0x000fda0003f05300 */
[----:B-12---:R-:W-:Y:S05]  /*09b0*/  @!P0 BRA `(.L_x_6) ;  /* 0x0000000000288947 */ /* 0x006fea0003800000 */
[----:B------:R-:W0:Y:S02]  /*09c0*/  LDC R11, c[0x0][0x634] ;  /* 0x00018d00ff0b7b82 */ /* 0x000e240000000800 */
[----:B0-----:R-:W-:-:S05]  /*09d0*/  IADD3 R11, P0, R16, R11, RZ ;  /* 0x0000000b100b7210 */ /* 0x001fca0007f1e0ff */
[----:B------:R-:W-:-:S04]  /*09e0*/  IMAD.X R13, RZ, RZ, R17, P0 ;  /* 0x000000ffff0d7224 */ /* 0x000fc800000e0611 */
[----:B------:R-:W-:-:S04]  /*09f0*/  IMAD.WIDE.U32 R6, R13, R14, RZ ;  /* 0x0000000e0d067225 */ /* 0x000fc800078e00ff */
[----:B------:R-:W-:-:S04]  /*0a00*/  IMAD.WIDE.U32 R8, P0, R11, R15, R6 ;  /* 0x0000000f0b087225 */ /* 0x000fc80007800006 */
[----:B------:R-:W-:-:S04]  /*0a10*/  IMAD.WIDE.U32 R6, R11, R14, RZ ;  /* 0x0000000e0b067225 */ /* 0x000fc800078e00ff */
[----:B------:R-:W-:Y:S01]  /*0a20*/  IMAD.X R11, RZ, RZ, RZ, P0 ;  /* 0x000000ffff0b7224 */ /* 0x000fe200000e06ff */
[----:B------:R-:W-:Y:S01]  /*0a30*/  IADD3 RZ, P0, R7, R8, RZ ;  /* 0x0000000807ff7210 */ /* 0x000fe20007f1e0ff */
[----:B------:R-:W-:-:S04]  /*0a40*/  IMAD.MOV.U32 R10, RZ, RZ, R9 ;  /* 0x000000ffff0a7224 */ /* 0x000fc800078e0009 */
[----:B------:R-:W-:-:S08]  /*0a50*/  IMAD.WIDE.U32.X R6, R13, R15, R10, P0 ;  /* 0x0000000f0d067225 */ /* 0x000fd000000e040a */
.L_x_6:
[-CC-:B------:R-:W-:Y:S01]  /*0a60*/  SHF.R.U64 R23, R6, R0.reuse, R7.reuse ;  /* 0x0000000006177219 */ /* 0x180fe20000001207 */
[----:B------:R-:W0:Y:S01]  /*0a70*/  LDC R10, c[0x0][0x618] ;  /* 0x00018600ff0a7b82 */ /* 0x000e220000000800 */
[----:B------:R-:W-:Y:S01]  /*0a80*/  SHF.R.U32.HI R5, RZ, R0, R7 ;  /* 0x00000000ff057219 */ /* 0x000fe20000011607 */
[----:B------:R-:W-:Y:S01]  /*0a90*/  ULDC UR4, c[0x0][0x150] ;  /* 0x0000540000047ab9 */ /* 0x000fe20000000800 */
[----:B------:R-:W-:Y:S02]  /*0aa0*/  IADD3 R9, P0, RZ, -R23, RZ ;  /* 0x80000017ff097210 */ /* 0x000fe40007f1e0ff */
[----:B------:R-:W-:-:S03]  /*0ab0*/  I2FP.F32.U32 R0, R4 ;  /* 0x0000000400007245 */ /* 0x000fc60000201000 */
[----:B------:R-:W1:Y:S01]  /*0ac0*/  LDC.64 R28, c[0x0][0x640] ;  /* 0x00019000ff1c7b82 */ /* 0x000e620000000a00 */
[----:B------:R-:W-:Y:S02]  /*0ad0*/  IMAD.X R11, RZ, RZ, ~R5, P0 ;  /* 0x000000ffff0b7224 */ /* 0x000fe400000e0e05 */
[----:B------:R-:W-:Y:S01]  /*0ae0*/  FMUL R0, R0, UR4 ;  /* 0x0000000400007c20 */ /* 0x000fe20008400000 */
[----:B------:R-:W-:Y:S01]  /*0af0*/  IMAD.WIDE.U32 R6, R9, R20, R16 ;  /* 0x0000001409067225 */ /* 0x000fe200078e0010 */
[----:B------:R-:W-:-:S03]  /*0b00*/  ULDC UR4, c[0x0][0x154] ;  /* 0x0000550000047ab9 */ /* 0x000fc60000000800 */
[----:B------:R-:W-:Y:S01]  /*0b10*/  IMAD R8, R11, R20, RZ ;  /* 0x000000140b087224 */ /* 0x000fe200078e02ff */
[----:B------:R-:W2:Y:S01]  /*0b20*/  LDC R5, c[0x0][0x144] ;  /* 0x00005100ff057b82 */ /* 0x000ea20000000800 */
[----:B------:R-:W3:Y:S02]  /*0b30*/  F2I.U32.TRUNC.NTZ R0, R0 ;  /* 0x0000000000007305 */ /* 0x000ee4000020f000 */
[----:B------:R-:W-:-:S04]  /*0b40*/  IMAD R9, R9, R21, R8 ;  /* 0x0000001509097224 */ /* 0x000fc800078e0208 */
[----:B------:R-:W-:Y:S01]  /*0b50*/  IMAD.IADD R7, R7, 0x1, R9 ;  /* 0x0000000107077824 */ /* 0x000fe200078e0209 */
[----:B------:R-:W4:Y:S01]  /*0b60*/  LDC R12, c[0x0][0x608] ;  /* 0x00018200ff0c7b82 */ /* 0x000f220000000800 */
[----:B------:R-:W-:-:S03]  /*0b70*/  IMAD.MOV.U32 R9, RZ, RZ, -0x1 ;  /* 0xffffffffff097424 */ /* 0x000fc600078e00ff */
[-CC-:B0-----:R-:W-:Y:S02]  /*0b80*/  SHF.R.U64 R20, R6, R10.reuse, R7.reuse ;  /* 0x0000000a06147219 */ /* 0x181fe40000001207 */
[----:B------:R-:W-:Y:S02]  /*0b90*/  I2FP.F32.U32 R6, R3 ;  /* 0x0000000300067245 */ /* 0x000fe40000201000 */
[----:B------:R-:W0:Y:S01]  /*0ba0*/  LDC R26, c[0x0][0x658] ;  /* 0x00019600ff1a7b82 */ /* 0x000e220000000800 */
[----:B-1----:R-:W-:Y:S01]  /*0bb0*/  ISETP.NE.U32.AND P0, PT, R28, RZ, PT ;  /* 0x000000ff1c00720c */ /* 0x002fe20003f05070 */
[----:B---3--:R-:W-:Y:S01]  /*0bc0*/  IMAD.MOV R8, RZ, RZ, -R0 ;  /* 0x000000ffff087224 */ /* 0x008fe200078e0a00 */
[----:B------:R-:W-:Y:S01]  /*0bd0*/  SHF.R.U32.HI R7, RZ, R10, R7 ;  /* 0x0000000aff077219 */ /* 0x000fe20000011607 */
[----:B------:R-:W-:Y:S01]  /*0be0*/  FMUL R6, R6, UR4 ;  /* 0x0000000406067c20 */ /* 0x000fe20008400000 */
[----:B------:R-:W-:-:S03]  /*0bf0*/  ISETP.NE.AND.EX P0, PT, R29, RZ, PT, P0 ;  /* 0x000000ff1d00720c */ /* 0x000fc60003f05300 */
[----:B------:R-:W1:Y:S01]  /*0c00*/  LDC R14, c[0x0][0x148] ;  /* 0x00005200ff0e7b82 */ /* 0x000e620000000800 */
[----:B--2---:R-:W-:-:S07]  /*0c10*/  IMAD R0, R5, R8, R4 ;  /* 0x0000000805007224 */ /* 0x004fce00078e0204 */
[----:B------:R-:W2:Y:S01]  /*0c20*/  LDC R24, c[0x0][0x600] ;  /* 0x00018000ff187b82 */ /* 0x000ea20000000800 */
[-CC-:B----4-:R-:W-:Y:S02]  /*0c30*/  SHF.R.U64 R30, R20, R12.reuse, R7.reuse ;  /* 0x0000000c141e7219 */ /* 0x190fe40000001207 */
[----:B------:R-:W-:Y:S01]  /*0c40*/  SHF.R.U32.HI R5, RZ, R12, R7 ;  /* 0x0000000cff057219 */ /* 0x000fe20000011607 */
[----:B------:R-:W-:Y:S01]  /*0c50*/  IMAD.MOV.U32 R7, RZ, RZ, 0x1 ;  /* 0x00000001ff077424 */ /* 0x000fe200078e00ff */
[----:B------:R3:W4:Y:S03]  /*0c60*/  F2I.U32.TRUNC.NTZ R12, R6 ;  /* 0x00000006000c7305 */ /* 0x000726000020f000 */
[----:B------:R-:W1:Y:S01]  /*0c70*/  LDC R15, c[0x0][0x648] ;  /* 0x00019200ff0f7b82 */ /* 0x000e620000000800 */
[-C--:B0-----:R-:W-:Y:S02]  /*0c80*/  SHF.L.U32 R4, R9, R26.reuse, RZ ;  /* 0x0000001a09047219 */ /* 0x081fe400000006ff */
[----:B------:R-:W-:-:S02]  /*0c90*/  SHF.R.U64 R32, R30, R26, R5 ;  /* 0x0000001a1e207219 */ /* 0x000fc40000001205 */
[----:B------:R-:W-:Y:S02]  /*0ca0*/  LOP3.LUT R11, RZ, R4, RZ, 0x33, !PT ;  /* 0x00000004ff0b7212 */ /* 0x000fe400078e33ff */
[-C--:B------:R-:W-:Y:S01]  /*0cb0*/  SHF.R.U32.HI R5, RZ, R26.reuse, R5 ;  /* 0x0000001aff057219 */ /* 0x080fe20000011605 */
[----:B------:R-:W0:Y:S01]  /*0cc0*/  LDC R21, c[0x0][0x638] ;  /* 0x00018e00ff157b82 */ /* 0x000e220000000800 */
[----:B------:R-:W-:Y:S01]  /*0cd0*/  SHF.L.U32 R10, R7, R26, RZ ;  /* 0x0000001a070a7219 */ /* 0x000fe200000006ff */
[----:B------:R-:W-:-:S06]  /*0ce0*/  IMAD.MOV.U32 R4, RZ, RZ, R32 ;  /* 0x000000ffff047224 */ /* 0x000fcc00078e0020 */
[----:B------:R-:W0:Y:S01]  /*0cf0*/  LDC R124, c[0x0][0x610] ;  /* 0x00018400ff7c7b82 */ /* 0x000e220000000800 */
[----:B---34-:R-:W-:Y:S05]  /*0d00*/  @!P0 BRA `(.L_x_7) ;  /* 0x0000000000288947 */ /* 0x018fea0003800000 */
[----:B------:R-:W3:Y:S02]  /*0d10*/  LDC R9, c[0x0][0x64c] ;  /* 0x00019300ff097b82 */ /* 0x000ee40000000800 */
[----:B---3--:R-:W-:-:S05]  /*0d20*/  IADD3 R9, P0, R32, R9, RZ ;  /* 0x0000000920097210 */ /* 0x008fca0007f1e0ff */
[----:B------:R-:W-:-:S04]  /*0d30*/  IMAD.X R13, RZ, RZ, R5, P0 ;  /* 0x000000ffff0d7224 */ /* 0x000fc800000e0605 */
[----:B------:R-:W-:-:S04]  /*0d40*/  IMAD.WIDE.U32 R4, R13, R28, RZ ;  /* 0x0000001c0d047225 */ /* 0x000fc800078e00ff */
[----:B------:R-:W-:-:S04]  /*0d50*/  IMAD.WIDE.U32 R6, P0, R9, R29, R4 ;  /* 0x0000001d09067225 */ /* 0x000fc80007800004 */
[----:B------:R-:W-:Y:S01]  /*0d60*/  IMAD.WIDE.U32 R4, R9, R28, RZ ;  /* 0x0000001c09047225 */ /* 0x000fe200078e00ff */
[----:B------:R-:W-:-:S03]  /*0d70*/  MOV R8, R7 ;  /* 0x0000000700087202 */ /* 0x000fc60000000f00 */
[----:B------:R-:W-:Y:S01]  /*0d80*/  IMAD.X R9, RZ, RZ, RZ, P0 ;  /* 0x000000ffff097224 */ /* 0x000fe200000e06ff */
[----:B------:R-:W-:-:S05]  /*0d90*/  IADD3 RZ, P0, R5, R6, RZ ;  /* 0x0000000605ff7210 */ /* 0x000fca0007f1e0ff */
[----:B------:R-:W-:-:S08]  /*0da0*/  IMAD.WIDE.U32.X R4, R13, R29, R8, P0 ;  /* 0x0000001d0d047225 */ /* 0x000fd000000e0408 */
.L_x_7:
[----:B-1----:R-:W-:Y:S01]  /*0db0*/  SHF.R.U64 R4, R4, R15, R5 ;  /* 0x0000000f04047219 */ /* 0x002fe20000001205 */
[----:B--2---:R-:W-:Y:S01]  /*0dc0*/  VIADD R5, R24, 0xffffffff ;  /* 0xffffffff18057836 */ /* 0x004fe20000000000 */
[----:B------:R-:W-:Y:S01]  /*0dd0*/  LOP3.LUT R11, R30, R11, RZ, 0xc0, !PT ;  /* 0x0000000b1e0b7212 */ /* 0x000fe200078ec0ff */
[----:B------:R-:W-:Y:S02]  /*0de0*/  IMAD.MOV R12, RZ, RZ, -R12 ;  /* 0x000000ffff0c7224 */ /* 0x000fe400078e0a0c */
[----:B------:R-:W-:Y:S01]  /*0df0*/  IMAD.MOV R6, RZ, RZ, -R4 ;  /* 0x000000ffff067224 */ /* 0x000fe200078e0a04 */
[----:B------:R-:W-:Y:S01]  /*0e00*/  LOP3.LUT R5, R20, R5, RZ, 0xc0, !PT ;  /* 0x0000000514057212 */ /* 0x000fe200078ec0ff */
[----:B------:R-:W-:Y:S02]  /*0e10*/  @P3 IMAD R0, R14, R12, R3 ;  /* 0x0000000c0e003224 */ /* 0x000fe400078e0203 */
[----:B------:R-:W-:Y:S02]  /*0e20*/  IMAD R11, R10, R4, R11 ;  /* 0x000000040a0b7224 */ /* 0x000fe400078e020b */
[----:B0-----:R-:W-:-:S02]  /*0e30*/  IMAD R3, R6, R21, R32 ;  /* 0x0000001506037224 */ /* 0x001fc400078e0220 */
[----:B------:R-:W-:Y:S02]  /*0e40*/  IMAD R124, R11, R124, R0 ;  /* 0x0000007c0b7c7224 */ /* 0x000fe400078e0200 */
[----:B------:R-:W-:Y:S02]  /*0e50*/  IMAD R3, R3, R24, R5 ;  /* 0x0000001803037224 */ /* 0x000fe400078e0205 */
[----:B------:R-:W-:-:S03]  /*0e60*/  IMAD.MOV.U32 R0, RZ, RZ, 0x1 ;  /* 0x00000001ff007424 */ /* 0x000fc600078e00ff */
[----:B------:R-:W-:Y:S02]  /*0e70*/  SEL R122, R3, R124, !P3 ;  /* 0x0000007c037a7207 */ /* 0x000fe40005800000 */
[----:B------:R-:W-:-:S07]  /*0e80*/  SEL R124, R124, R3, !P3 ;  /* 0x000000037c7c7207 */ /* 0x000fce0005800000 */
.L_x_5:
[----:B------:R-:W-:-:S08]  /*0e90*/  NOP ;  /* 0x0000000000007918 */ /* 0x000fd00000000000 */
[----:B------:R-:W0:Y:S02]  /*0ea0*/  USETMAXREG.TRY_ALLOC.CTAPOOL UP0, 0xe8 ;  /* 0x000000e8000079c8 */ /* 0x000e240008000600 */
[----:B0-----:R-:W-:-:S13]  /*0eb0*/  PLOP3.LUT P0, PT, PT, PT, UP0, 0x80, 0x0 ;  /* 0x000000000000781c */ /* 0x001fda0003f0f008 */
[----:B------:R-:W-:Y:S05]  /*0ec0*/  @!P0 BRA `(.L_x_5) ;  /* 0xfffffffc00f08947 */ /* 0x000fea000383ffff */
[----:B------:R-:W-:Y:S01]  /*0ed0*/  ULDC.64 UR4, c[0x0][0x598] ;  /* 0x0001660000047ab9 */ /* 0x000fe20000000a00 */
[----:B------:R-:W-:Y:S01]  /*0ee0*/  ULDC.64 UR36, c[0x0][0x208] ;  /* 0x0000820000247ab9 */ /* 0x000fe20000000a00 */
[----:B------:R-:W-:-:S04]  /*0ef0*/  ISETP.NE.U32.AND P0, PT, RZ, UR4, PT ;  /* 0x00000004ff007c0c */ /* 0x000fc8000bf05070 */
[----:B------:R-:W-:-:S13]  /*0f00*/  ISETP.NE.AND.EX P0, PT, RZ, UR5, PT, P0 ;  /* 0x00000005ff007c0c */ /* 0x000fda000bf05300 */
[----:B------:R-:W-:Y:S05]  /*0f10*/  @!P0 BRA `(.L_x_8) ;  /* 0x00000000001c8947 */ /* 0x000fea0003800000 */
[----:B------:R-:W0:Y:S02]  /*0f20*/  LDC.64 R4, c[0x0][0x598] ;  /* 0x00016600ff047b82 */ /* 0x000e240000000a00 */
[----:B0-----:R-:W2:Y:S02]  /*0f30*/  LDG.E.64 R4, desc[UR36][R4.64] ;  /* 0x0000002404047981 */ /* 0x001ea4000c1e1b00 */
[----:B--2---:R-:W-:-:S04]  /*0f40*/  ISETP.NE.U32.AND P0, PT, R4, RZ, PT ;  /* 0x000000ff0400720c */ /* 0x004fc80003f05070 */
[----:B------:R-:W-:-:S13]  /*0f50*/  ISETP.NE.AND.EX P0, PT, R5, RZ, PT, P0 ;  /* 0x000000ff0500720c */ /* 0x000fda0003f05300 */
[----:B------:R-:W-:Y:S05]  /*0f60*/  @!P0 BRA `(.L_x_8) ;  /* 0x0000000000088947 */ /* 0x000fea0003800000 */
[----:B------:R0:W5:Y:S01]  /*0f70*/  LD.E R120, desc[UR36][R4.64] ;  /* 0x0000002404787980 */ /* 0x000162000c101900 */
[----:B------:R-:W-:Y:S05]  /*0f80*/  BRA `(.L_x_9) ;  /* 0x0000000000247947 */ /* 0x000fea0003800000 */
.L_x_8:
[----:B------:R-:W-:Y:S02]  /*0f90*/  ULDC.64 UR4, c[0x0][0x588] ;  /* 0x0001620000047ab9 */ /* 0x000fe40000000a00 */
[----:B------:R-:W-:-:S04]  /*0fa0*/  ISETP.NE.U32.AND P0, PT, RZ, UR4, PT ;  /* 0x00000004ff007c0c */ /* 0x000fc8000bf05070 */
[----:B------:R-:W-:-:S13]  /*0fb0*/  ISETP.NE.AND.EX P0, PT, RZ, UR5, PT, P0 ;  /* 0x00000005ff007c0c */ /* 0x000fda000bf05300 */
[----:B------:R-:W-:Y:S05]  /*0fc0*/  @!P0 BRA `(.L_x_10) ;  /* 0x00000000000c8947 */ /* 0x000fea0003800000 */
[----:B------:R-:W0:Y:S02]  /*0fd0*/  LDC.64 R120, c[0x0][0x588] ;  /* 0x00016200ff787b82 */ /* 0x000e240000000a00 */
[----:B0-----:R1:W5:Y:S01]  /*0fe0*/  LDG.E R120, desc[UR36][R120.64] ;  /* 0x0000002478787981 */ /* 0x001362000c1e1900 */
[----:B------:R-:W-:Y:S05]  /*0ff0*/  BRA `(.L_x_9) ;  /* 0x0000000000087947 */ /* 0x000fea0003800000 */
.L_x_10:
[----:B------:R-:W-:Y:S02]  /*1000*/  ULDC UR4, c[0x0][0x580] ;  /* 0x0001600000047ab9 */ /* 0x000fe40000000800 */
[----:B------:R-:W-:-:S07]  /*1010*/  IMAD.U32 R120, RZ, RZ, UR4 ;  /* 0x00000004ff787e24 */ /* 0x000fce000f8e00ff */
.L_x_9:
[----:B------:R-:W-:Y:S02]  /*1020*/  ULDC.64 UR4, c[0x0][0x5a0] ;  /* 0x0001680000047ab9 */ /* 0x000fe40000000a00 */
[----:B------:R-:W-:-:S04]  /*1030*/  ISETP.NE.U32.AND P0, PT, RZ, UR4, PT ;  /* 0x00000004ff007c0c */ /* 0x000fc8000bf05070 */
[----:B------:R-:W-:-:S13]  /*1040*/  ISETP.NE.AND.EX P0, PT, RZ, UR5, PT, P0 ;  /* 0x00000005ff007c0c */ /* 0x000fda000bf05300 */
[----:B------:R-:W-:Y:S05]  /*1050*/  @!P0 BRA `(.L_x_11) ;  /* 0x00000000001c8947 */ /* 0x000fea0003800000 */
[----:B0-----:R-:W0:Y:S02]  /*1060*/  LDC.64 R4, c[0x0][0x5a0] ;  /* 0x00016800ff047b82 */ /* 0x001e240000000a00 */
[----:B0-----:R-:W2:Y:S02]  /*1070*/  LDG.E.64 R4, desc[UR36][R4.64] ;  /* 0x0000002404047981 */ /* 0x001ea4000c1e1b00 */
[----:B--2---:R-:W-:-:S04]  /*1080*/  ISETP.NE.U32.AND P0, PT, R4, RZ, PT ;  /* 0x000000ff0400720c */ /* 0x004fc80003f05070 */
[----:B------:R-:W-:-:S13]  /*1090*/  ISETP.NE.AND.EX P0, PT, R5, RZ, PT, P0 ;  /* 0x000000ff0500720c */ /* 0x000fda0003f05300 */
[----:B------:R-:W-:Y:S05]  /*10a0*/  @!P0 BRA `(.L_x_11) ;  /* 0x0000000000088947 */ /* 0x000fea0003800000 */
[----:B-1----:R0:W5:Y:S01]  /*10b0*/  LD.E R121, desc[UR36][R4.64] ;  /* 0x0000002404797980 */ /* 0x002162000c101900 */
[----:B------:R-:W-:Y:S05]  /*10c0*/  BRA `(.L_x_12) ;  /* 0x0000000000247947 */ /* 0x000fea0003800000 */
.L_x_11:
[----:B------:R-:W-:Y:S02]  /*10d0*/  ULDC.64 UR4, c[0x0][0x590] ;  /* 0x0001640000047ab9 */ /* 0x000fe40000000a00 */
[----:B------:R-:W-:-:S04]  /*10e0*/  ISETP.NE.U32.AND P0, PT, RZ, UR4, PT ;  /* 0x00000004ff007c0c */ /* 0x000fc8000bf05070 */
[----:B------:R-:W-:-:S13]  /*10f0*/  ISETP.NE.AND.EX P0, PT, RZ, UR5, PT, P0 ;  /* 0x00000005ff007c0c */ /* 0x000fda000bf05300 */
[----:B------:R-:W-:Y:S05]  /*1100*/  @!P0 BRA `(.L_x_13) ;  /* 0x00000000000c8947 */ /* 0x000fea0003800000 */
[----:B0-----:R-:W1:Y:S02]  /*1110*/  LDC.64 R4, c[0x0][0x590] ;  /* 0x00016400ff047b82 */ /* 0x001e640000000a00 */
[----:B-1----:R1:W5:Y:S01]  /*1120*/  LDG.E R121, desc[UR36][R4.64] ;  /* 0x0000002404797981 */ /* 0x002362000c1e1900 */
[----:B------:R-:W-:Y:S05]  /*1130*/  BRA `(.L_x_12) ;  /* 0x0000000000087947 */ /* 0x000fea0003800000 */
.L_x_13:
[----:B------:R-:W-:Y:S02]  /*1140*/  ULDC UR4, c[0x0][0x584] ;  /* 0x0001610000047ab9 */ /* 0x000fe40000000800 */
[----:B-1----:R-:W-:-:S07]  /*1150*/  IMAD.U32 R121, RZ, RZ, UR4 ;  /* 0x00000004ff797e24 */ /* 0x002fce000f8e00ff */
.L_x_12:
[----:B------:R-:W-:-:S13]  /*1160*/  LOP3.LUT P0, RZ, R0, 0xff, RZ, 0xc0, !PT ;  /* 0x000000ff00ff7812 */ /* 0x000fda000780c0ff */
[----:B------:R-:W-:Y:S05]  /*1170*/  @!P0 EXIT ;  /* 0x000000000000894d */ /* 0x000fea0003800000 */
[----:B------:R-:W-:Y:S01]  /*1180*/  ULDC UR4, c[0x0][0x28c] ;  /* 0x0000a30000047ab9 */ /* 0x000fe20000000800 */
[----:B------:R-:W-:Y:S01]  /*1190*/  LOP3.LUT R123, R19, 0x1, RZ, 0xfc, !PT ;  /* 0x00000001137b7812 */ /* 0x000fe200078efcff */
[----:B------:R-:W-:Y:S01]  /*11a0*/  UIADD3 UR4, UR4, 0xf, URZ ;  /* 0x0000000f04047890 */ /* 0x000fe2000fffe03f */
[----:B------:R-:W-:Y:S01]  /*11b0*/  UMOV UR38, URZ ;  /* 0x0000003f00267c82 */ /* 0x000fe20008000000 */
[----:B------:R-:W-:Y:S02]  /*11c0*/  UMOV UR39, URZ ;  /* 0x0000003f00277c82 */ /* 0x000fe40008000000 */
[----:B------:R-:W-:-:S04]  /*11d0*/  USHF.R.S32.HI UR5, URZ, 0x1f, UR4 ;  /* 0x0000001f3f057899 */ /* 0x000fc80008011404 */
[----:B------:R-:W-:-:S04]  /*11e0*/  ULEA.HI UR5, UR5, UR4, URZ, 0x4 ;  /* 0x0000000405057291 */ /* 0x000fc8000f8f203f */
[----:B------:R-:W-:-:S12]  /*11f0*/  USHF.R.S32.HI UR40, URZ, 0x4, UR5 ;  /* 0x000000043f287899 */ /* 0x000fd80008011405 */
.L_x_223:
[----:B------:R-:W-:Y:S01]  /*1200*/  LOP3.LUT R0, R18, 0x80, RZ, 0xc0, !PT ;  /* 0x0000008012007812 */ /* 0x000fe200078ec0ff */
[----:B--2---:R-:W2:Y:S01]  /*1210*/  S2UR UR6, SR_CgaCtaId ;  /* 0x00000000000679c3 */ /* 0x004ea20000008800 */
[----:B------:R-:W-:Y:S02]  /*1220*/  UMOV UR41, 0x400 ;  /* 0x0000040000297882 */ /* 0x000fe40000000000 */
[----:B------:R-:W-:-:S06]  /*1230*/  SHF.R.U32.HI R0, RZ, 0x7, R0 ;  /* 0x00000007ff007819 */ /* 0x000fcc0000011600 */
[----:B---3--:R-:W3:Y:S01]  /*1240*/  SHFL.IDX PT, R0, R0, RZ, 0x1f ;  /* 0x00001fff00007589 */ /* 0x008ee200000e0000 */
[----:B--2---:R-:W-:Y:S01]  /*1250*/  ULEA UR41, UR6, UR41, 0x18 ;  /* 0x0000002906297291 */ /* 0x004fe2000f8ec03f */
[----:B---3--:R-:W-:-:S13]  /*1260*/  R2UR UR4, R0 ;  /* 0x00000000000472ca */ /* 0x008fda00000e0000 */
[----:B------:R-:W-:-:S04]  /*1270*/  ULEA.HI UR5, UR4, UR4, URZ, 0x1 ;  /* 0x0000000404057291 */ /* 0x000fc8000f8f083f */
[----:B------:R-:W-:-:S04]  /*1280*/  ULOP3.LUT UR5, UR5, 0x1ffffe, URZ, 0xc0, !UPT ;  /* 0x001ffffe05057892 */ /* 0x000fc8000f8ec03f */
[----:B------:R-:W-:-:S03]  /*1290*/  UIADD3 UR5, UR4, -UR5, URZ ;  /* 0x8000000504057290 */ /* 0x000fc6000fffe03f */
[----:B------:R-:W-:Y:S01]  /*12a0*/  ULDC UR4, c[0x0][0x28c] ;  /* 0x0000a30000047ab9 */ /* 0x000fe20000000800 */
[----:B------:R-:W-:Y:S01]  /*12b0*/  ULEA UR5, UR5, UR41, 0xb ;  /* 0x0000002905057291 */ /* 0x000fe2000f8e583f */
[----:B------:R-:W-:-:S03]  /*12c0*/  ISETP.LT.AND P0, PT, RZ, UR4, PT ;  /* 0x00000004ff007c0c */ /* 0x000fc6000bf01270 */
[----:B------:R-:W-:-:S04]  /*12d0*/  UIADD3 UR5, UR5, 0x280, URZ ;  /* 0x0000028005057890 */ /* 0x000fc8000fffe03f */
[----:B------:R-:W-:-:S04]  /*12e0*/  USHF.R.U32.HI UR5, URZ, 0x4, UR5 ;  /* 0x000000043f057899 */ /* 0x000fc80008011605 */
[----:B------:R-:W-:Y:S02]  /*12f0*/  ULOP3.LUT UR42, UR5, 0x3fff, URZ, 0xc0, !UPT ;  /* 0x00003fff052a7892 */ /* 0x000fe4000f8ec03f */
[----:B----45:R-:W-:Y:S10]  /*1300*/  @P0 BRA `(.L_x_14) ;  /* 0x0000000000400947 */ /* 0x030ff40003800000 */
[----:B------:R-:W-:Y:S01]  /*1310*/  MOV R0, 0x0 ;  /* 0x0000000000007802 */ /* 0x000fe20000000f00 */
[----:B------:R-:W-:Y:S01]  /*1320*/  ULDC.64 UR4, c[0x4][0x68] ;  /* 0x01001a0000047ab9 */ /* 0x000fe20000000a00 */
[----:B------:R-:W-:Y:S01]  /*1330*/  ULDC.64 UR6, c[0x4][0x8] ;  /* 0x0100020000067ab9 */ /* 0x000fe20000000a00 */
[----:B01----:R-:W-:Y:S01]  /*1340*/  IMAD.U32 R4, RZ, RZ, UR4 ;  /* 0x00000004ff047e24 */ /* 0x003fe2000f8e00ff */
[----:B------:R0:W1:Y:S01]  /*1350*/  LDC.64 R14, c[0x4][R0] ;  /* 0x01000000000e7b82 */ /* 0x0000620000000a00 */
[----:B------:R-:W-:Y:S01]  /*1360*/  IMAD.U32 R5, RZ, RZ, UR5 ;  /* 0x00000005ff057e24 */ /* 0x000fe2000f8e00ff */
[----:B------:R-:W-:Y:S01]  /*1370*/  ULDC.64 UR4, c[0x4][0x70] ;  /* 0x01001c0000047ab9 */ /* 0x000fe20000000a00 */
[----:B------:R-:W-:Y:S02]  /*1380*/  IMAD.U32 R10, RZ, RZ, UR6 ;  /* 0x00000006ff0a7e24 */ /* 0x000fe4000f8e00ff */
[----:B------:R-:W-:Y:S02]  /*1390*/  IMAD.U32 R6, RZ, RZ, UR4 ;  /* 0x00000004ff067e24 */ /* 0x000fe4000f8e00ff */
[----:B------:R-:W-:-:S02]  /*13a0*/  IMAD.U32 R7, RZ, RZ, UR5 ;  /* 0x00000005ff077e24 */ /* 0x000fc4000f8e00ff */
[----:B------:R-:W-:Y:S02]  /*13b0*/  IMAD.U32 R11, RZ, RZ, UR7 ;  /* 0x00000007ff0b7e24 */ /* 0x000fe4000f8e00ff */
[----:B------:R-:W-:Y:S02]  /*13c0*/  IMAD.MOV.U32 R8, RZ, RZ, 0x1e1 ;  /* 0x000001e1ff087424 */ /* 0x000fe400078e00ff */
[----:B------:R-:W-:Y:S02]  /*13d0*/  IMAD.MOV.U32 R12, RZ, RZ, 0x1 ;  /* 0x00000001ff0c7424 */ /* 0x000fe400078e00ff */
[----:B0-----:R-:W-:-:S07]  /*13e0*/  IMAD.MOV.U32 R13, RZ, RZ, RZ ;  /* 0x000000ffff0d7224 */ /* 0x001fce00078e00ff */
[----:B------:R-:W-:-:S07]  /*13f0*/  LEPC R20, `(.L_x_14) ;  /* 0x000000001014794e */ /* 0x000fce0000000000 */
[----:B-1---5:R-:W-:Y:S05]  /*1400*/  CALL.ABS.NOINC R14 ;  /* 0x000000000e007343 */ /* 0x022fea0003c00000 */
.L_x_14:
[----:B------:R-:W-:-:S13]  /*1410*/  ISETP.NE.AND P0, PT, R123, 0x3, PT ;  /* 0x000000037b00780c */ /* 0x000fda0003f05270 */
[----:B------:R-:W-:Y:S05]  /*1420*/  @!P0 BRA `(.L_x_15) ;  /* 0x0000000000048947 */ /* 0x000fea0003800000 */
[----:B------:R-:W-:Y:S01]  /*1430*/  BPT.TRAP 0x1 ;  /* 0x000000040000795c */ /* 0x000fe20000300000 */
.L_x_15:
[----:B------:R-:W-:Y:S02]  /*1440*/  IMAD.U32 R3, RZ, RZ, UR39 ;  /* 0x00000027ff037e24 */ /* 0x000fe4000f8e00ff */
[----:B------:R-:W-:-:S03]  /*1450*/  IMAD.U32 R0, RZ, RZ, UR38 ;  /* 0x00000026ff007e24 */ /* 0x000fc6000f8e00ff */
[----:B------:R-:W-:Y:S02]  /*1460*/  LEA R3, R3, UR41, 0x3 ;  /* 0x0000002903037c11 */ /* 0x000fe4000f8e18ff */
[----:B------:R-:W-:-:S04]  /*1470*/  SHF.L.U32 R0, R0, 0x1f, RZ ;  /* 0x0000001f00007819 */ /* 0x000fc800000006ff */
[----:B------:R2:W3:Y:S01]  /*1480*/  SYNCS.PHASECHK.TRANS64.TRYWAIT P1, [R3+URZ], R0 ;  /* 0x00000000030075a7 */ /* 0x0004e2000802017f */
[----:B------:R-:W-:Y:S05]  /*1490*/  @!P0 BRA `(.L_x_16) ;  /* 0x0000000000048947 */ /* 0x000fea0003800000 */
[----:B------:R-:W-:Y:S01]  /*14a0*/  BPT.TRAP 0x1 ;  /* 0x000000040000795c */ /* 0x000fe20000300000 */
.L_x_16:
[----:B---3--:R-:W-:Y:S05]  /*14b0*/  @P1 BRA `(.L_x_17) ;  /* 0x0000000000081947 */ /* 0x008fea0003800000 */
[----:B------:R-:W3:Y:S02]  /*14c0*/  SYNCS.PHASECHK.TRANS64.TRYWAIT P1, [R3+URZ], R0 ;  /* 0x00000000030075a7 */ /* 0x000ee4000802017f */
[----:B---3--:R-:W-:Y:S05]  /*14d0*/  @!P1 BRA `(.L_x_18) ;  /* 0x00000098008c9947 */ /* 0x008fea0003800000 */
.L_x_17:
[----:B------:R-:W-:-:S04]  /*14e0*/  UISETP.LT.AND UP0, UPT, UR40, 0x1, UPT ;  /* 0x000000012800788c */ /* 0x000fc8000bf01270 */
[----:B------:R-:W-:-:S06]  /*14f0*/  USEL UR4, UR40, 0x1, UP0 ;  /* 0x0000000128047887 */ /* 0x000fcc0008000000 */
[----:B--23--:R-:W-:Y:S01]  /*1500*/  IMAD.U32 R0, RZ, RZ, UR4 ;  /* 0x00000004ff007e24 */ /* 0x00cfe2000f8e00ff */
[----:B------:R-:W-:Y:S05]  /*1510*/  WARPSYNC.ALL ;  /* 0x0000000000007948 */ /* 0x000fea0003800000 */
[----:B------:R-:W-:-:S04]  /*1520*/  IADD3 R0, -R0, UR40, RZ ;  /* 0x0000002800007c10 */ /* 0x000fc8000fffe1ff */
[----:B------:R-:W-:Y:S01]  /*1530*/  ISETP.GE.AND P1, PT, R0, 0x1, PT ;  /* 0x000000010000780c */ /* 0x000fe20003f26270 */
[----:B------:R-:W-:Y:S01]  /*1540*/  UIADD3 UR4, UR41, 0x25a80, URZ ;  /* 0x00025a8029047890 */ /* 0x000fe2000fffe03f */
[----:B------:R-:W-:Y:S01]  /*1550*/  WARPGROUP.ARRIVE ;  /* 0x00000000000079c5 */ /* 0x000fe20000000000 */
[----:B------:R-:W-:Y:S02]  /*1560*/  ULOP3.LUT UR42, UR42, 0x10000, URZ, 0xfc, !UPT ;  /* 0x000100002a2a7892 */ /* 0x000fe4000f8efc3f */
[----:B------:R-:W-:Y:S01]  /*1570*/  USHF.R.U32.HI UR4, URZ, 0x4, UR4 ;  /* 0x000000043f047899 */ /* 0x000fe20008011604 */
[----:B------:R-:W-:Y:S01]  /*1580*/  UMOV UR5, 0xc0000010 ;  /* 0xc000001000057882 */ /* 0x000fe20000000000 */
[----:B------:R-:W-:Y:S02]  /*1590*/  UMOV UR7, 0xc0000010 ;  /* 0xc000001000077882 */ /* 0x000fe40000000000 */
[----:B------:R-:W-:-:S04]  /*15a0*/  ULOP3.LUT UR4, UR4, 0x3fff, URZ, 0xc0, !UPT ;  /* 0x00003fff04047892 */ /* 0x000fc8000f8ec03f */
[----:B------:R-:W-:Y:S02]  /*15b0*/  ULOP3.LUT UR10, UR4, 0x10000, URZ, 0xfc, !UPT ;  /* 0x00010000040a7892 */ /* 0x000fe4000f8efc3f */
[----:B------:R-:W-:Y:S02]  /*15c0*/  UIMAD UR4, UR39, 0x180, UR42 ;  /* 0x00000180270478a4 */ /* 0x000fe4000f8e022a */
[----:B------:R-:W-:-:S09]  /*15d0*/  UIMAD UR6, UR39, 0xc0, UR10 ;  /* 0x000000c0270678a4 */ /* 0x000fd2000f8e020a */
[----:B------:R-:W-:Y:S01]  /*15e0*/  HGMMA.64x96x16.F32 R72, gdesc[UR4], RZ, !UPT, gsb0 ;  /* 0x01600000044879f0 */ /* 0x000fe2000c0008ff */
[----:B------:R-:W-:Y:S01]  /*15f0*/  UIADD3 UR4, UR4, 0x100, URZ ;  /* 0x0000010004047890 */ /* 0x000fe2000fffe03f */
[----:B------:R-:W-:Y:S01]  /*1600*/  UMOV UR5, 0xc0000010 ;  /* 0xc000001000057882 */ /* 0x000fe20000000000 */
[----:B------:R-:W-:Y:S02]  /*1610*/  WARPGROUP.DEPBAR.LE gsb0, 0x0 ;  /* 0x00008000000079c5 */ /* 0x000fe40000010000 */
[----:B------:R-:W-:-:S06]  /*1620*/  WARPGROUP.ARRIVE ;  /* 0x00000000000079c5 */ /* 0x000fcc0000000000 */
[----:B------:R-:W-:Y:S03]  /*1630*/  HGMMA.64x96x16.F32 R24, gdesc[UR4], RZ, !UPT, gsb0 ;  /* 0x01600000041879f0 */ /* 0x000fe6000c0008ff */
[----:B------:R-:W-:Y:S02]  /*1640*/  WARPGROUP.DEPBAR.LE gsb0, 0x0 ;  /* 0x00008000000079c5 */ /* 0x000fe40000010000 */
[----:B------:R-:W-:Y:S05]  /*1650*/  @!P1 BRA `(.L_x_19) ;  /* 0x0000000000c89947 */ /* 0x000fea0003800000 */
[----:B------:R-:W-:Y:S01]  /*1660*/  UIADD3 UR4, UR39, 0x1, URZ ;  /* 0x0000000127047890 */ /* 0x000fe2000fffe03f */
[----:B------:R-:W-:Y:S01]  /*1670*/  IMAD.MOV.U32 R3, RZ, RZ, R0 ;  /* 0x000000ffff037224 */ /* 0x000fe200078e0000 */
[----:B------:R-:W-:Y:S02]  /*1680*/  UMOV UR9, UR39 ;  /* 0x0000002700097c82 */ /* 0x000fe40008000000 */
[----:B------:R-:W-:-:S04]  /*1690*/  UISETP.NE.AND UP0, UPT, UR4, 0x19, UPT ;  /* 0x000000190400788c */ /* 0x000fc8000bf05270 */
[----:B------:R-:W-:Y:S02]  /*16a0*/  USEL UR5, URZ, 0x1, UP0 ;  /* 0x000000013f057887 */ /* 0x000fe40008000000 */
[----:B------:R-:W-:Y:S02]  /*16b0*/  USEL UR8, UR4, URZ, UP0 ;  /* 0x0000003f04087287 */ /* 0x000fe40008000000 */
[----:B------:R-:W-:-:S06]  /*16c0*/  ULOP3.LUT UR5, UR38, UR5, URZ, 0x3c, !UPT ;  /* 0x0000000526057292 */ /* 0x000fcc000f8e3c3f */
[----:B------:R-:W-:-:S07]  /*16d0*/  IMAD.U32 R6, RZ, RZ, UR5 ;  /* 0x00000005ff067e24 */ /* 0x000fce000f8e00ff */
.L_x_26:
[----:B------:R-:W-:Y:S05]  /*16e0*/  @!P0 BRA `(.L_x_20) ;  /* 0x0000000000048947 */ /* 0x000fea0003800000 */
[----:B------:R-:W-:Y:S01]  /*16f0*/  BPT.TRAP 0x1 ;  /* 0x000000040000795c */ /* 0x000fe20000300000 */
.L_x_20:
[----:B------:R-:W-:Y:S01]  /*1700*/  ULEA UR4, UR8, UR41, 0x3 ;  /* 0x0000002908047291 */ /* 0x000fe2000f8e183f */
[----:B01----:R-:W-:-:S08]  /*1710*/  SHF.L.U32 R4, R6, 0x1f, RZ ;  /* 0x0000001f06047819 */ /* 0x003fd000000006ff */
[----:B------:R0:W1:Y:S01]  /*1720*/  SYNCS.PHASECHK.TRANS64.TRYWAIT P1, [UR4], R4 ;  /* 0x00000004ff0075a7 */ /* 0x0000620008020144 */
[----:B------:R-:W-:Y:S05]  /*1730*/  @!P0 BRA `(.L_x_21) ;  /* 0x0000000000048947 */ /* 0x000fea0003800000 */
[----:B------:R-:W-:Y:S01]  /*1740*/  BPT.TRAP 0x1 ;  /* 0x000000040000795c */ /* 0x000fe20000300000 */
.L_x_21:
[----:B-1----:R-:W-:Y:S05]  /*1750*/  @P1 BRA `(.L_x_22) ;  /* 0x0000000000081947 */ /* 0x002fea0003800000 */
[----:B------:R-:W1:Y:S02]  /*1760*/  SYNCS.PHASECHK.TRANS64.TRYWAIT P1, [UR4], R4 ;  /* 0x00000004ff0075a7 */ /* 0x000e640008020144 */
[----:B-1----:R-:W-:Y:S05]  /*1770*/  @!P1 BRA `(.L_x_23) ;  /* 0x0000009400f89947 */ /* 0x002fea0003800000 */
.L_x_22:
[----:B------:R-:W-:Y:S01]  /*1780*/  UIMAD UR4, UR8, 0x180, UR42 ;  /* 0x00000180080478a4 */ /* 0x000fe2000f8e022a */
[----:B------:R-:W-:Y:S01]  /*1790*/  WARPGROUP.ARRIVE ;  /* 0x00000000000079c5 */ /* 0x000fe20000000000 */
[----:B------:R-:W-:Y:S01]  /*17a0*/  UIMAD UR6, UR8, 0xc0, UR10 ;  /* 0x000000c0080678a4 */ /* 0x000fe2000f8e020a */
[----:B------:R-:W-:Y:S01]  /*17b0*/  UMOV UR5, 0xc0000010 ;  /* 0xc000001000057882 */ /* 0x000fe20000000000 */
[----:B------:R-:W-:-:S07]  /*17c0*/  UMOV UR7, 0xc0000010 ;  /* 0xc000001000077882 */ /* 0x000fce0000000000 */
[----:B------:R-:W-:Y:S01]  /*17d0*/  HGMMA.64x96x16.F32 R72, gdesc[UR4], R72, gsb0 ;  /* 0x01600000044879f0 */ /* 0x000fe20008000848 */
[----:B------:R-:W-:Y:S01]  /*17e0*/  UIADD3 UR4, UR4, 0x100, URZ ;  /* 0x0000010004047890 */ /* 0x000fe2000fffe03f */
[----:B------:R-:W-:Y:S01]  /*17f0*/  UMOV UR5, 0xc0000010 ;  /* 0xc000001000057882 */ /* 0x000fe20000000000 */
[----:B------:R-:W-:Y:S02]  /*1800*/  WARPGROUP.DEPBAR.LE gsb0, 0x0 ;  /* 0x00008000000079c5 */ /* 0x000fe40000010000 */
[----:B------:R-:W-:-:S06]  /*1810*/  WARPGROUP.ARRIVE ;  /* 0x00000000000079c5 */ /* 0x000fcc0000000000 */
[----:B------:R-:W-:Y:S03]  /*1820*/  HGMMA.64x96x16.F32 R24, gdesc[UR4], R24, gsb0 ;  /* 0x01600000041879f0 */ /* 0x000fe60008000818 */
[----:B------:R-:W-:Y:S02]  /*1830*/  WARPGROUP.DEPBAR.LE gsb0, 0x0 ;  /* 0x00008000000079c5 */ /* 0x000fe40000010000 */
[----:B------:R-:W-:Y:S05]  /*1840*/  @!P0 BRA `(.L_x_24) ;  /* 0x0000000000048947 */ /* 0x000fea0003800000 */
[----:B------:R-:W-:Y:S01]  /*1850*/  BPT.TRAP 0x1 ;  /* 0x000000040000795c */ /* 0x000fe20000300000 */
.L_x_24:
[----:B------:R-:W-:Y:S01]  /*1860*/  ULEA UR4, UR9, UR41, 0x3 ;  /* 0x0000002909047291 */ /* 0x000fe2000f8e183f */
[----:B------:R-:W-:-:S03]  /*1870*/  ISETP.GT.U32.AND P1, PT, R19, 0x1, PT ;  /* 0x000000011300780c */ /* 0x000fc60003f24070 */
[----:B------:R-:W-:-:S04]  /*1880*/  UIADD3 UR4, UR4, 0xc8, URZ ;  /* 0x000000c804047890 */ /* 0x000fc8000fffe03f */
[----:B------:R-:W-:-:S09]  /*1890*/  UPRMT UR4, URZ, 0x654, UR4 ;  /* 0x000006543f047896 */ /* 0x000fd20008000004 */
[----:B------:R-:W-:Y:S01]  /*18a0*/  SYNCS.ARRIVE.TRANS64.RED.A1T0 RZ, [UR4], RZ ;  /* 0x000000ffffff79a7 */ /* 0x000fe20008100404 */
[----:B------:R-:W-:Y:S05]  /*18b0*/  @P1 BRA `(.L_x_25) ;  /* 0x0000000000041947 */ /* 0x000fea0003800000 */
[----:B------:R-:W-:Y:S01]  /*18c0*/  BPT.TRAP 0x1 ;  /* 0x000000040000795c */ /* 0x000fe20000300000 */
.L_x_25:
[----:B------:R-:W-:Y:S01]  /*18d0*/  UIADD3 UR8, UR8, 0x1, URZ ;  /* 0x0000000108087890 */ /* 0x000fe2000fffe03f */
[C---:B------:R-:W-:Y:S01]  /*18e0*/  ISETP.GT.AND P1, PT, R3.reuse, 0x1, PT ;  /* 0x000000010300780c */ /* 0x040fe20003f24270 */
[----:B------:R-:W-:Y:S01]  /*18f0*/  UIADD3 UR9, UR9, 0x1, URZ ;  /* 0x0000000109097890 */ /* 0x000fe2000fffe03f */
[----:B------:R-:W-:Y:S01]  /*1900*/  VIADD R3, R3, 0xffffffff ;  /* 0xffffffff03037836 */ /* 0x000fe20000000000 */
[----:B------:R-:W-:Y:S02]  /*1910*/  UISETP.NE.AND UP0, UPT, UR8, 0x19, UPT ;  /* 0x000000190800788c */ /* 0x000fe4000bf05270 */
[----:B------:R-:W-:Y:S02]  /*1920*/  UISETP.NE.AND UP1, UPT, UR9, 0x19, UPT ;  /* 0x000000190900788c */ /* 0x000fe4000bf25270 */
[----:B------:R-:W-:Y:S02]  /*1930*/  USEL UR4, URZ, 0x1, UP0 ;  /* 0x000000013f047887 */ /* 0x000fe40008000000 */
[----:B------:R-:W-:-:S02]  /*1940*/  USEL UR8, UR8, URZ, UP0 ;  /* 0x0000003f08087287 */ /* 0x000fc40008000000 */
[----:B------:R-:W-:Y:S02]  /*1950*/  USEL UR9, UR9, URZ, UP1 ;  /* 0x0000003f09097287 */ /* 0x000fe40008800000 */
[----:B------:R-:W-:Y:S01]  /*1960*/  LOP3.LUT R6, R6, UR4, RZ, 0x3c, !PT ;  /* 0x0000000406067c12 */ /* 0x000fe2000f8e3cff */
[----:B------:R-:W-:Y:S09]  /*1970*/  @P1 BRA `(.L_x_26) ;  /* 0xfffffffc00581947 */ /* 0x000ff2000383ffff */
.L_x_19:
[----:B------:R-:W2:Y:S02]  /*1980*/  LDC R3, c[0x0][0x28c] ;  /* 0x0000a300ff037b82 */ /* 0x000ea40000000800 */
[----:B--2---:R-:W-:-:S13]  /*1990*/  ISETP.GE.AND P1, PT, R3, 0x1, PT ;  /* 0x000000010300780c */ /* 0x004fda0003f26270 */
[----:B------:R-:W-:Y:S05]  /*19a0*/  @!P1 BRA `(.L_x_27) ;  /* 0x0000000000349947 */ /* 0x000fea0003800000 */
[----:B------:R-:W-:Y:S05]  /*19b0*/  @!P0 BRA `(.L_x_28) ;  /* 0x0000000000048947 */ /* 0x000fea0003800000 */
[----:B------:R-:W-:Y:S01]  /*19c0*/  BPT.TRAP 0x1 ;  /* 0x000000040000795c */ /* 0x000fe20000300000 */
.L_x_28:
[----:B------:R-:W-:Y:S01]  /*19d0*/  VIADD R0, R0, UR39 ;  /* 0x0000002700007c36 */ /* 0x000fe20008000000 */
[----:B------:R-:W-:-:S03]  /*19e0*/  ISETP.GT.U32.AND P0, PT, R19, 0x1, PT ;  /* 0x000000011300780c */ /* 0x000fc60003f04070 */
[----:B01----:R-:W-:-:S05]  /*19f0*/  IMAD.WIDE.U32 R4, R0, 0x51eb851f, RZ ;  /* 0x51eb851f00047825 */ /* 0x003fca00078e00ff */
[----:B------:R-:W-:-:S05]  /*1a00*/  SHF.R.U32.HI R5, RZ, 0x3, R5 ;  /* 0x00000003ff057819 */ /* 0x000fca0000011605 */
[----:B------:R-:W-:-:S05]  /*1a10*/  IMAD R0, R5, -0x19, R0 ;  /* 0xffffffe705007824 */ /* 0x000fca00078e0200 */
[----:B------:R-:W-:-:S05]  /*1a20*/  LEA R0, R0, UR41, 0x3 ;  /* 0x0000002900007c11 */ /* 0x000fca000f8e18ff */
[----:B------:R-:W-:-:S05]  /*1a30*/  VIADD R0, R0, 0xc8 ;  /* 0x000000c800007836 */ /* 0x000fca0000000000 */
[----:B------:R-:W-:-:S04]  /*1a40*/  PRMT R0, RZ, 0x654, R0 ;  /* 0x00000654ff007816 */ /* 0x000fc80000000000 */
[----:B------:R2:W-:Y:S01]  /*1a50*/  SYNCS.ARRIVE.TRANS64.RED.A1T0 RZ, [R0+URZ], RZ ;  /* 0x000000ff00ff79a7 */ /* 0x0005e2000810043f */
[----:B------:R-:W-:Y:S05]  /*1a60*/  @P0 BRA `(.L_x_27) ;  /* 0x0000000000040947 */ /* 0x000fea0003800000 */
[----:B------:R-:W-:Y:S01]  /*1a70*/  BPT.TRAP 0x1 ;  /* 0x000000040000795c */ /* 0x000fe20000300000 */
.L_x_27:
[----:B------:R-:W3:Y:S01]  /*1a80*/  LDC R7, c[0x0][0x288] ;  /* 0x0000a200ff077b82 */ /* 0x000ee20000000800 */
[----:B--2---:R-:W-:Y:S01]  /*1a90*/  LOP3.LUT R0, R22, 0x1, RZ, 0xc0, !PT ;  /* 0x0000000116007812 */ /* 0x004fe200078ec0ff */
[----:B------:R-:W-:Y:S01]  /*1aa0*/  UIADD3 UR39, UR40, UR39, URZ ;  /* 0x0000002728277290 */ /* 0x000fe2000fffe03f */
[----:B------:R-:W-:Y:S01]  /*1ab0*/  SHF.R.U32.HI R3, RZ, 0x2, R18 ;  /* 0x00000002ff037819 */ /* 0x000fe20000011612 */
[----:B------:R-:W-:Y:S01]  /*1ac0*/  ULDC UR7, c[0x0][0x284] ;  /* 0x0000a10000077ab9 */ /* 0x000fe20000000800 */
[----:B01----:R-:W-:Y:S01]  /*1ad0*/  LOP3.LUT R4, R18, 0x60, RZ, 0xc0, !PT ;  /* 0x0000006012047812 */ /* 0x003fe200078ec0ff */
[----:B------:R-:W-:Y:S01]  /*1ae0*/  IMAD.SHL.U32 R6, R0, 0x40, RZ ;  /* 0x0000004000067824 */ /* 0x000fe200078e00ff */
[----:B------:R-:W-:Y:S01]  /*1af0*/  LOP3.LUT R3, R3, 0x7, RZ, 0xc0, !PT ;  /* 0x0000000703037812 */ /* 0x000fe200078ec0ff */
[----:B------:R-:W-:Y:S01]  /*1b00*/  UISETP.GT.U32.AND UP0, UPT, UR39, 0x18, UPT ;  /* 0x000000182700788c */ /* 0x000fe2000bf04070 */
[----:B------:R-:W-:Y:S01]  /*1b10*/  SHF.R.U32.HI R5, RZ, 0x1, R4 ;  /* 0x00000001ff057819 */ /* 0x000fe20000011604 */
[----:B------:R-:W-:Y:S01]  /*1b20*/  UISETP.GE.U32.AND UP1, UPT, UR40, 0x19, UPT ;  /* 0x000000192800788c */ /* 0x000fe2000bf26070 */
[--C-:B------:R-:W-:Y:S01]  /*1b30*/  LOP3.LUT R4, R6, 0x40, R3.reuse, 0xe2, !PT ;  /* 0x0000004006047812 */ /* 0x100fe200078ee203 */
[----:B------:R-:W-:Y:S01]  /*1b40*/  UISETP.LT.U32.AND UP0, UPT, UR40, 0x19, UP0 ;  /* 0x000000192800788c */ /* 0x000fe20008701070 */
[-C--:B------:R-:W-:Y:S01]  /*1b50*/  IADD3 R3, RZ, -R5.reuse, -R3 ;  /* 0x80000005ff037210 */ /* 0x080fe20007ffe803 */
[----:B------:R-:W-:Y:S01]  /*1b60*/  ULDC.64 UR8, c[0x0][0x5d0] ;  /* 0x0001740000087ab9 */ /* 0x000fe20000000a00 */
[----:B------:R-:W-:Y:S01]  /*1b70*/  LOP3.LUT R4, R4, R5, RZ, 0xfc, !PT ;  /* 0x0000000504047212 */ /* 0x000fe200078efcff */
[----:B------:R-:W-:Y:S01]  /*1b80*/  UIMAD.WIDE.U32 UR4, UR39, 0x51eb851f, URZ ;  /* 0x51eb851f270478a5 */ /* 0x000fe2000f8e003f */
[----:B------:R-:W-:Y:S01]  /*1b90*/  SHF.L.U32 R6, R18, 0x1, RZ ;  /* 0x0000000112067819 */ /* 0x000fe200000006ff */
[----:B------:R-:W-:Y:S01]  /*1ba0*/  IMAD R5, R0, -0x40, R3 ;  /* 0xffffffc000057824 */ /* 0x000fe200078e0203 */
[----:B------:R-:W-:Y:S01]  /*1bb0*/  LOP3.LUT R0, R18, 0x3, RZ, 0xc0, !PT ;  /* 0x0000000312007812 */ /* 0x000fe200078ec0ff */
[----:B------:R-:W-:Y:S01]  /*1bc0*/  IMAD R3, R122, 0x60, RZ ;  /* 0x000000607a037824 */ /* 0x000fe200078e02ff */
[----:B------:R-:W-:Y:S01]  /*1bd0*/  SHF.R.S32.HI R15, RZ, 0x1f, R23 ;  /* 0x0000001fff0f7819 */ /* 0x000fe20000011417 */
[----:B------:R-:W-:-:S02]  /*1be0*/  USEL UR6, URZ, 0x1, !UP0 ;  /* 0x000000013f067887 */ /* 0x000fc4000c000000 */
[----:B---3--:R-:W-:Y:S01]  /*1bf0*/  IMAD R10, R0, -0x2, R7 ;  /* 0xfffffffe000a7824 */ /* 0x008fe200078e0207 */
[C---:B------:R-:W-:Y:S01]  /*1c00*/  ISETP.GE.AND P0, PT, R3.reuse, R7, PT ;  /* 0x000000070300720c */ /* 0x040fe20003f06270 */
[----:B------:R-:W-:Y:S01]  /*1c10*/  IMAD R0, R124, 0xc0, RZ ;  /* 0x000000c07c007824 */ /* 0x000fe200078e02ff */
[----:B------:R-:W-:Y:S01]  /*1c20*/  LOP3.LUT R6, R3, 0x6, R6, 0xf8, !PT ;  /* 0x0000000603067812 */ /* 0x000fe200078ef806 */
[----:B------:R-:W-:Y:S01]  /*1c30*/  IMAD R8, R15, UR8, RZ ;  /* 0x000000080f087c24 */ /* 0x000fe2000f8e02ff */
[----:B------:R-:W-:Y:S02]  /*1c40*/  USHF.R.U32.HI UR4, URZ, 0x3, UR5 ;  /* 0x000000033f047899 */ /* 0x000fe40008011605 */
[C---:B------:R-:W-:Y:S01]  /*1c50*/  ISETP.GE.OR P0, PT, R0.reuse, UR7, P0 ;  /* 0x0000000700007c0c */ /* 0x040fe20008706670 */
[----:B------:R-:W-:Y:S01]  /*1c60*/  ULOP3.LUT UR38, UR38, UR6, URZ, 0x3c, !UPT ;  /* 0x0000000626267292 */ /* 0x000fe2000f8e3c3f */
[----:B------:R-:W-:Y:S01]  /*1c70*/  SHF.R.S32.HI R7, RZ, 0x1f, R6 ;  /* 0x0000001fff077819 */ /* 0x000fe20000011406 */
[C---:B------:R-:W-:Y:S01]  /*1c80*/  IMAD R11, R23.reuse, UR9, R8 ;  /* 0x00000009170b7c24 */ /* 0x040fe2000f8e0208 */
[----:B------:R-:W-:Y:S01]  /*1c90*/  IADD3 R122, -R0, UR7, R5 ;  /* 0x00000007007a7c10 */ /* 0x000fe2000fffe105 */
[----:B------:R-:W-:Y:S01]  /*1ca0*/  IMAD.MOV.U32 R5, RZ, RZ, RZ ;  /* 0x000000ffff057224 */ /* 0x000fe200078e00ff */
[----:B------:R-:W-:Y:S01]  /*1cb0*/  UIMAD UR39, UR4, -0x19, UR39 ;  /* 0xffffffe7042778a4 */ /* 0x000fe2000f8e0227 */
[----:B------:R-:W-:Y:S01]  /*1cc0*/  IMAD.WIDE.U32 R8, R23, UR8, R6 ;  /* 0x0000000817087c25 */ /* 0x000fe2000f8e0006 */
[----:B------:R-:W-:-:S03]  /*1cd0*/  @UP1 ULOP3.LUT UR38, UR38, 0x1, UR4, 0x78, !UPT ;  /* 0x0000000126261892 */ /* 0x000fc6000f8e7804 */
[----:B------:R-:W-:Y:S02]  /*1ce0*/  IMAD.IADD R0, R10, 0x1, -R3 ;  /* 0x000000010a007824 */ /* 0x000fe400078e0a03 */
[----:B------:R-:W-:Y:S02]  /*1cf0*/  IMAD.IADD R9, R9, 0x1, R11 ;  /* 0x0000000109097824 */ /* 0x000fe400078e020b */
[----:B------:R-:W-:-:S04]  /*1d00*/  IMAD.WIDE R124, R124, 0xc0, R4 ;  /* 0x000000c07c7c7825 */ /* 0x000fc800078e0204 */
[----:B------:R-:W-:Y:S01]  /*1d10*/  IMAD.MOV.U32 R3, RZ, RZ, -0x1 ;  /* 0xffffffffff037424 */ /* 0x000fe200078e00ff */
[----:B------:R-:W-:Y:S06]  /*1d20*/  @P0 BRA `(.L_x_29) ;  /* 0x00000068004c0947 */ /* 0x000fec0003800000 */
[----:B------:R-:W0:Y:S01]  /*1d30*/  LDC.64 R4, c[0x0][0x5c8] ;  /* 0x00017200ff047b82 */ /* 0x000e220000000a00 */
[----:B-----5:R-:W-:Y:S01]  /*1d40*/  FSETP.NEU.AND P2, PT, R121, RZ, PT ;  /* 0x000000ff7900720b */ /* 0x020fe20003f4d000 */
[----:B------:R-:W-:Y:S01]  /*1d50*/  BSSY B0, `(.L_x_29) ;  /* 0x0000690000007945 */ /* 0x000fe20003800000 */
[----:B------:R-:W-:-:S04]  /*1d60*/  ISETP.GT.AND P0, PT, R122, RZ, PT ;  /* 0x000000ff7a00720c */ /* 0x000fc80003f04270 */
[----:B------:R-:W-:Y:S01]  /*1d70*/  ISETP.GT.AND P1, PT, R0, RZ, P0 ;  /* 0x000000ff0000720c */ /* 0x000fe20000724270 */
[-C--:B0-----:R-:W-:Y:S02]  /*1d80*/  IMAD R10, R125, R4.reuse, RZ ;  /* 0x000000047d0a7224 */ /* 0x081fe400078e02ff */
[----:B------:R-:W-:-:S04]  /*1d90*/  IMAD.WIDE.U32 R130, R124, R4, R8 ;  /* 0x000000047c827225 */ /* 0x000fc800078e0008 */
[----:B------:R-:W-:-:S04]  /*1da0*/  IMAD R9, R124, R5, R10 ;  /* 0x000000057c097224 */ /* 0x000fc800078e020a */
[----:B------:R-:W-:Y:S01]  /*1db0*/  IMAD.IADD R137, R131, 0x1, R9 ;  /* 0x0000000183897824 */ /* 0x000fe200078e0209 */
[----:B------:R-:W-:Y:S06]  /*1dc0*/  @!P2 BRA `(.L_x_30) ;  /* 0x0000004c003ca947 */ /* 0x000fec0003800000 */
[----:B------:R-:W0:Y:S01]  /*1dd0*/  LDC.64 R10, c[0x0][0x5b8] ;  /* 0x00016e00ff0a7b82 */ /* 0x000e220000000a00 */
[----:B------:R-:W-:-:S07]  /*1de0*/  ULDC.64 UR4, c[0x0][0x5c0] ;  /* 0x0001700000047ab9 */ /* 0x000fce0000000a00 */
[----:B------:R-:W1:Y:S08]  /*1df0*/  LDC.64 R12, c[0x0][0x5b0] ;  /* 0x00016c00ff0c7b82 */ /* 0x000e700000000a00 */
[----:B------:R-:W2:Y:S01]  /*1e00*/  LDC.64 R8, c[0x0][0x5a8] ;  /* 0x00016a00ff087b82 */ /* 0x000ea20000000a00 */
[----:B0-----:R-:W-:-:S04]  /*1e10*/  IMAD R14, R15, R10, RZ ;  /* 0x0000000a0f0e7224 */ /* 0x001fc800078e02ff */
[C---:B------:R-:W-:Y:S02]  /*1e20*/  IMAD R11, R23.reuse, R11, R14 ;  /* 0x0000000b170b7224 */ /* 0x040fe400078e020e */
[----:B------:R-:W-:-:S04]  /*1e30*/  IMAD.WIDE.U32 R14, R23, R10, R6 ;  /* 0x0000000a170e7225 */ /* 0x000fc800078e0006 */
[----:B-1----:R-:W-:Y:S02]  /*1e40*/  IMAD R20, R125, R12, RZ ;  /* 0x0000000c7d147224 */ /* 0x002fe400078e02ff */
[----:B------:R-:W-:Y:S02]  /*1e50*/  IMAD.IADD R21, R15, 0x1, R11 ;  /* 0x000000010f157824 */ /* 0x000fe400078e020b */
[----:B------:R-:W-:Y:S02]  /*1e60*/  IMAD R135, R124, R13, R20 ;  /* 0x0000000d7c877224 */ /* 0x000fe400078e0214 */
[----:B------:R-:W-:-:S04]  /*1e70*/  IMAD.MOV.U32 R20, RZ, RZ, R14 ;  /* 0x000000ffff147224 */ /* 0x000fc800078e000e */
[----:B------:R-:W-:-:S04]  /*1e80*/  IMAD.WIDE.U32 R126, R124, R12, R20 ;  /* 0x0000000c7c7e7225 */ /* 0x000fc800078e0014 */
[----:B------:R-:W-:Y:S01]  /*1e90*/  IMAD.IADD R127, R127, 0x1, R135 ;  /* 0x000000017f7f7824 */ /* 0x000fe200078e0287 */
[----:B--2---:R-:W-:-:S04]  /*1ea0*/  LEA R128, P2, R126, R8, 0x1 ;  /* 0x000000087e807211 */ /* 0x004fc800078408ff */
[----:B------:R-:W-:-:S05]  /*1eb0*/  LEA.HI.X R129, R126, R9, R127, 0x1, P2 ;  /* 0x000000097e817211 */ /* 0x000fca00010f0c7f */
[----:B------:R0:W2:Y:S01]  /*1ec0*/  @P1 LDG.E.LTC128B.U16 R131, desc[UR36][R128.64] ;  /* 0x0000002480831981 */ /* 0x0000a2000c1e1520 */
[----:B------:R-:W-:Y:S01]  /*1ed0*/  IMAD.WIDE.U32 R126, R124, R12, R6 ;  /* 0x0000000c7c7e7225 */ /* 0x000fe200078e0006 */
[----:B------:R-:W-:Y:S03]  /*1ee0*/  BSSY B1, `(.L_x_31) ;  /* 0x0000014000017945 */ /* 0x000fe60003800000 */
[----:B------:R-:W-:Y:S02]  /*1ef0*/  IMAD.IADD R127, R135, 0x1, R127 ;  /* 0x00000001877f7824 */ /* 0x000fe400078e027f */
[----:B------:R-:W-:-:S03]  /*1f00*/  IMAD.WIDE.U32 R126, R23, R10, R126 ;  /* 0x0000000a177e7225 */ /* 0x000fc600078e007e */
[----:B0-----:R-:W-:Y:S01]  /*1f10*/  LEA R128, P3, R126, R8, 0x1 ;  /* 0x000000087e807211 */ /* 0x001fe200078608ff */
[----:B--2---:R-:W-:-:S05]  /*1f20*/  HADD2.F32 R132, -RZ, R131.H0_H0 ;  /* 0x20000083ff847230 */ /* 0x004fca0000004100 */
[----:B------:R-:W-:Y:S01]  /*1f30*/  FMUL R133, R132, R121 ;  /* 0x0000007984857220 */ /* 0x000fe20000400000 */
[----:B------:R-:W-:-:S03]  /*1f40*/  LEA R132, P2, R130, UR4, 0x1 ;  /* 0x0000000482847c11 */ /* 0x000fc6000f8408ff */
[----:B------:R-:W-:Y:S01]  /*1f50*/  FFMA R133, R72, R120, R133 ;  /* 0x0000007848857223 */ /* 0x000fe20000000085 */
[----:B------:R-:W-:-:S04]  /*1f60*/  IMAD.IADD R72, R11, 0x1, R127 ;  /* 0x000000010b487824 */ /* 0x000fc800078e027f */
[----:B------:R-:W-:Y:S02]  /*1f70*/  F2FP.F16.F32.PACK_AB R129, RZ, R133 ;  /* 0x00000085ff81723e */ /* 0x000fe400000000ff */
[----:B------:R-:W-:Y:S02]  /*1f80*/  LEA.HI.X R133, R130, UR5, R137, 0x1, P2 ;  /* 0x0000000582857c11 */ /* 0x000fe400090f0c89 */
[----:B------:R-:W-:Y:S02]  /*1f90*/  ISETP.GT.AND P2, PT, R0, 0x1, P0 ;  /* 0x000000010000780c */ /* 0x000fe40000744270 */
[----:B------:R-:W-:Y:S02]  /*1fa0*/  PRMT R127, R129, 0x7610, R127 ;  /* 0x00007610817f7816 */ /* 0x000fe4000000007f */
[--C-:B------:R-:W-:Y:S01]  /*1fb0*/  LEA.HI.X R129, R126, R9, R72.reuse, 0x1, P3 ;  /* 0x000000097e817211 */ /* 0x100fe200018f0c48 */
[C---:B------:R-:W-:Y:S01]  /*1fc0*/  IMAD.SHL.U32 R126, R12.reuse, 0x8, RZ ;  /* 0x000000080c7e7824 */ /* 0x040fe200078e00ff */
[----:B------:R-:W-:Y:S01]  /*1fd0*/  PRMT R72, R131, 0x7610, R72 ;  /* 0x0000761083487816 */ /* 0x000fe20000000048 */
[----:B------:R0:W-:Y:S02]  /*1fe0*/  @P1 STG.E.U16 desc[UR36][R132.64], R127 ;  /* 0x0000007f84001986 */ /* 0x0001e4000c101524 */
[----:B0-----:R-:W-:-:S04]  /*1ff0*/  SHF.L.U64.HI R127, R12, 0x3, R13 ;  /* 0x000000030c7f7819 */ /* 0x001fc8000001020d */
[----:B------:R-:W-:Y:S05]  /*2000*/  @!P2 BRA `(.L_x_32) ;  /* 0x000000000004a947 */ /* 0x000fea0003800000 */
[----:B------:R0:W5:Y:S02]  /*2010*/  LDG.E.LTC128B.U16 R72, desc[UR36][R128.64+0x2] ;  /* 0x0000022480487981 */ /* 0x000164000c1e1520 */
.L_x_32:
[----:B------:R-:W-:Y:S05]  /*2020*/  BSYNC B1 ;  /* 0x0000000000017941 */ /* 0x000fea0003800000 */
.L_x_31:
[----:B-----5:R-:W-:Y:S01]  /*2030*/  HADD2.F32 R130, -RZ, R72.H0_H0 ;  /* 0x20000048ff827230 */ /* 0x020fe20000004100 */
[----:B------:R-:W-:Y:S01]  /*2040*/  ISETP.GT.AND P1, PT, R122, 0x8, PT ;  /* 0x000000087a00780c */ /* 0x000fe20003f24270 */
[----:B------:R-:W-:Y:S01]  /*2050*/  IMAD.WIDE.U32 R136, R124, R12, R126 ;  /* 0x0000000c7c887225 */ /* 0x000fe200078e007e */
[----:B------:R-:W-:-:S03]  /*2060*/  PRMT R138, R72, 0x7610, R138 ;  /* 0x00007610488a7816 */ /* 0x000fc6000000008a */
[----:B------:R-:W-:Y:S01]  /*2070*/  FMUL R130, R130, R121 ;  /* 0x0000007982827220 */ /* 0x000fe20000400000 */
[----:B------:R-:W-:Y:S01]  /*2080*/  IMAD.IADD R135, R135, 0x1, R137 ;  /* 0x0000000187877824 */ /* 0x000fe200078e0289 */
[----:B------:R-:W-:Y:S02]  /*2090*/  IADD3 R131, P4, R14, R136, RZ ;  /* 0x000000880e837210 */ /* 0x000fe40007f9e0ff */
[----:B------:R-:W-:Y:S01]  /*20a0*/  FFMA R73, R73, R120, R130 ;  /* 0x0000007849497223 */ /* 0x000fe20000000082 */
[----:B------:R-:W-:Y:S02]  /*20b0*/  ISETP.GT.AND P3, PT, R0, RZ, P1 ;  /* 0x000000ff0000720c */ /* 0x000fe40000f64270 */
[----:B------:R-:W-:Y:S01]  /*20c0*/  IMAD.X R134, R135, 0x1, R21, P4 ;  /* 0x0000000187867824 */ /* 0x000fe200020e0615 */
[----:B------:R-:W-:Y:S02]  /*20d0*/  LEA R130, P4, R131, R8, 0x1 ;  /* 0x0000000883827211 */ /* 0x000fe400078808ff */
[----:B------:R-:W-:-:S02]  /*20e0*/  F2FP.F16.F32.PACK_AB R73, RZ, R73 ;  /* 0x00000049ff49723e */ /* 0x000fc400000000ff */
[----:B------:R-:W-:Y:S02]  /*20f0*/  LEA.HI.X R131, R131, R9, R134, 0x1, P4 ;  /* 0x0000000983837211 */ /* 0x000fe400020f0c86 */
[----:B------:R-:W-:-:S05]  /*2100*/  PRMT R137, R73, 0x7610, R137 ;  /* 0x0000761049897816 */ /* 0x000fca0000000089 */
[----:B------:R1:W-:Y:S04]  /*2110*/  @P2 STG.E.U16 desc[UR36][R132.64+0x2], R137 ;  /* 0x0000028984002986 */ /* 0x0003e8000c101524 */
[----:B------:R2:W3:Y:S01]  /*2120*/  @P3 LDG.E.LTC128B.U16 R138, desc[UR36][R130.64] ;  /* 0x00000024828a3981 */ /* 0x0004e2000c1e1520 */
[----:B------:R-:W-:Y:S01]  /*2130*/  IADD3 R136, P2, R6, R136, RZ ;  /* 0x0000008806887210 */ /* 0x000fe20007f5e0ff */
[----:B------:R-:W-:Y:S01]  /*2140*/  IMAD.SHL.U32 R73, R4, 0x10, RZ ;  /* 0x0000001004497824 */ /* 0x000fe200078e00ff */
[----:B------:R-:W-:Y:S04]  /*2150*/  BSSY B1, `(.L_x_33) ;  /* 0x0000011000017945 */ /* 0x000fe80003800000 */
[----:B------:R-:W-:Y:S01]  /*2160*/  IADD3 R134, P4, R73, R132, RZ ;  /* 0x0000008449867210 */ /* 0x000fe20007f9e0ff */
[----:B-1----:R-:W-:Y:S01]  /*2170*/  IMAD.X R137, R7, 0x1, R135, P2 ;  /* 0x0000000107897824 */ /* 0x002fe200010e0687 */
[----:B------:R-:W-:Y:S01]  /*2180*/  ISETP.GT.AND P2, PT, R0, 0x1, P1 ;  /* 0x000000010000780c */ /* 0x000fe20000f44270 */
[----:B------:R-:W-:-:S03]  /*2190*/  IMAD.WIDE.U32 R136, R23, R10, R136 ;  /* 0x0000000a17887225 */ /* 0x000fc600078e0088 */
[----:B--2---:R-:W-:Y:S01]  /*21a0*/  LEA R130, P5, R136, R8, 0x1 ;  /* 0x0000000888827211 */ /* 0x004fe200078a08ff */
[----:B---3--:R-:W-:-:S05]  /*21b0*/  HADD2.F32 R72, -RZ, R138.H0_H0 ;  /* 0x2000008aff487230 */ /* 0x008fca0000004100 */
[----:B------:R-:W-:Y:S01]  /*21c0*/  FMUL R135, R72, R121 ;  /* 0x0000007948877220 */ /* 0x000fe20000400000 */
[----:B------:R-:W-:-:S03]  /*21d0*/  SHF.L.U64.HI R72, R4, 0x4, R5 ;  /* 0x0000000404487819 */ /* 0x000fc60000010205 */
[----:B------:R-:W-:Y:S01]  /*21e0*/  FFMA R135, R74, R120, R135 ;  /* 0x000000784a877223 */ /* 0x000fe20000000087 */
[----:B------:R-:W-:-:S04]  /*21f0*/  IMAD.IADD R74, R11, 0x1, R137 ;  /* 0x000000010b4a7824 */ /* 0x000fc800078e0289 */
[----:B------:R-:W-:Y:S01]  /*2200*/  F2FP.F16.F32.PACK_AB R137, RZ, R135 ;  /* 0x00000087ff89723e */ /* 0x000fe200000000ff */
[----:B------:R-:W-:Y:S01]  /*2210*/  IMAD.X R135, R72, 0x1, R133, P4 ;  /* 0x0000000148877824 */ /* 0x000fe200020e0685 */
[----:B------:R-:W-:-:S04]  /*2220*/  LEA.HI.X R131, R136, R9, R74, 0x1, P5 ;  /* 0x0000000988837211 */ /* 0x000fc800028f0c4a */
[----:B------:R1:W-:Y:S01]  /*2230*/  @P3 STG.E.U16 desc[UR36][R134.64], R137 ;  /* 0x0000008986003986 */ /* 0x0003e2000c101524 */
[----:B------:R-:W-:Y:S05]  /*2240*/  @!P2 BRA `(.L_x_34) ;  /* 0x000000000004a947 */ /* 0x000fea0003800000 */
[----:B------:R2:W5:Y:S02]  /*2250*/  LDG.E.LTC128B.U16 R138, desc[UR36][R130.64+0x2] ;  /* 0x00000224828a7981 */ /* 0x000564000c1e1520 */
.L_x_34:
[----:B------:R-:W-:Y:S05]  /*2260*/  BSYNC B1 ;  /* 0x0000000000017941 */ /* 0x000fea0003800000 */
.L_x_33:
[----:B-----5:R-:W-:Y:S01]  /*2270*/  HADD2.F32 R74, -RZ, R138.H0_H0 ;  /* 0x2000008aff4a7230 */ /* 0x020fe20000004100 */
[----:B------:R-:W-:Y:S01]  /*2280*/  ISETP.GT.AND P3, PT, R0, 0x8, P0 ;  /* 0x000000080000780c */ /* 0x000fe20000764270 */
[----:B------:R-:W-:Y:S03]  /*2290*/  BSSY B1, `(.L_x_35) ;  /* 0x000000a000017945 */ /* 0x000fe60003800000 */
[----:B------:R-:W-:-:S04]  /*22a0*/  FMUL R74, R74, R121 ;  /* 0x000000794a4a7220 */ /* 0x000fc80000400000 */
[----:B------:R-:W-:Y:S01]  /*22b0*/  FFMA R74, R75, R120, R74 ;  /* 0x000000784b4a7223 */ /* 0x000fe2000000004a */
[----:B------:R-:W-:-:S04]  /*22c0*/  @P2 IMAD.MOV.U32 R75, RZ, RZ, R135 ;  /* 0x000000ffff4b2224 */ /* 0x000fc800078e0087 */
[----:B------:R-:W-:-:S04]  /*22d0*/  F2FP.F16.F32.PACK_AB R74, RZ, R74 ;  /* 0x0000004aff4a723e */ /* 0x000fc800000000ff */
[----:B------:R-:W-:Y:S01]  /*22e0*/  PRMT R136, R74, 0x7610, R136 ;  /* 0x000076104a887816 */ /* 0x000fe20000000088 */
[----:B------:R-:W-:-:S05]  /*22f0*/  @P2 IMAD.MOV.U32 R74, RZ, RZ, R134 ;  /* 0x000000ffff4a2224 */ /* 0x000fca00078e0086 */
[----:B------:R3:W-:Y:S01]  /*2300*/  @P2 STG.E.U16 desc[UR36][R74.64+0x2], R136 ;  /* 0x000002884a002986 */ /* 0x0007e2000c101524 */
[----:B------:R-:W-:Y:S05]  /*2310*/  @!P3 BRA `(.L_x_36) ;  /* 0x000000000004b947 */ /* 0x000fea0003800000 */
[----:B------:R4:W5:Y:S02]  /*2320*/  LDG.E.LTC128B.U16 R138, desc[UR36][R128.64+0x10] ;  /* 0x00001024808a7981 */ /* 0x000964000c1e1520 */
.L_x_36:
[----:B------:R-:W-:Y:S05]  /*2330*/  BSYNC B1 ;  /* 0x0000000000017941 */ /* 0x000fea0003800000 */
.L_x_35:
[----:B---3-5:R-:W-:Y:S01]  /*2340*/  HADD2.F32 R74, -RZ, R138.H0_H0 ;  /* 0x2000008aff4a7230 */ /* 0x028fe20000004100 */
[----:B------:R-:W-:Y:S01]  /*2350*/  ISETP.GT.AND P2, PT, R0, 0x9, P0 ;  /* 0x000000090000780c */ /* 0x000fe20000744270 */
[----:B------:R-:W-:Y:S03]  /*2360*/  BSSY B1, `(.L_x_37) ;  /* 0x000000a000017945 */ /* 0x000fe60003800000 */
[----:B------:R-:W-:Y:S01]  /*2370*/  FMUL R75, R74, R121 ;  /* 0x000000794a4b7220 */ /* 0x000fe20000400000 */
[----:B------:R-:W-:-:S03]  /*2380*/  @P3 IMAD.MOV.U32 R74, RZ, RZ, R132 ;  /* 0x000000ffff4a3224 */ /* 0x000fc600078e0084 */
[----:B------:R-:W-:-:S05]  /*2390*/  FFMA R75, R76, R120, R75 ;  /* 0x000000784c4b7223 */ /* 0x000fca000000004b */
[----:B------:R-:W-:-:S04]  /*23a0*/  F2FP.F16.F32.PACK_AB R75, RZ, R75 ;  /* 0x0000004bff4b723e */ /* 0x000fc800000000ff */
[----:B------:R-:W-:Y:S01]  /*23b0*/  PRMT R76, R75, 0x7610, R76 ;  /* 0x000076104b4c7816 */ /* 0x000fe2000000004c */
[----:B------:R-:W-:-:S05]  /*23c0*/  @P3 IMAD.MOV.U32 R75, RZ, RZ, R133 ;  /* 0x000000ffff4b3224 */ /* 0x000fca00078e0085 */
[----:B------:R3:W-:Y:S01]  /*23d0*/  @P3 STG.E.U16 desc[UR36][R74.64+0x10], R76 ;  /* 0x0000104c4a003986 */ /* 0x0007e2000c101524 */
[----:B------:R-:W-:Y:S05]  /*23e0*/  @!P2 BRA `(.L_x_38) ;  /* 0x000000000004a947 */ /* 0x000fea0003800000 */
[----:B------:R0:W5:Y:S02]  /*23f0*/  LDG.E.LTC128B.U16 R138, desc[UR36][R128.64+0x12] ;  /* 0x00001224808a7981 */ /* 0x000164000c1e1520 */
.L_x_38:
[----:B------:R-:W-:Y:S05]  /*2400*/  BSYNC B1 ;  /* 0x0000000000017941 */ /* 0x000fea0003800000 */
.L_x_37:
[----:B---3-5:R-:W-:Y:S01]  /*2410*/  HADD2.F32 R74, -RZ, R138.H0_H0 ;  /* 0x2000008aff4a7230 */ /* 0x028fe20000004100 */
[----:B------:R-:W-:Y:S01]  /*2420*/  ISETP.GT.AND P3, PT, R0, 0x8, P1 ;  /* 0x000000080000780c */ /* 0x000fe20000f64270 */
[----:B------:R-:W-:Y:S01]  /*2430*/  @P2 IMAD.MOV.U32 R75, RZ, RZ, R133 ;  /* 0x000000ffff4b2224 */ /* 0x000fe200078e0085 */
[----:B------:R-:W-:Y:S02]  /*2440*/  BSSY B1, `(.L_x_39) ;  /* 0x0000009000017945 */ /* 0x000fe40003800000 */
[----:B------:R-:W-:-:S04]  /*2450*/  FMUL R74, R74, R121 ;  /* 0x000000794a4a7220 */ /* 0x000fc80000400000 */
[----:B------:R-:W-:-:S05]  /*2460*/  FFMA R74, R77, R120, R74 ;  /* 0x000000784d4a7223 */ /* 0x000fca000000004a */
[----:B------:R-:W-:-:S04]  /*2470*/  F2FP.F16.F32.PACK_AB R74, RZ, R74 ;  /* 0x0000004aff4a723e */ /* 0x000fc800000000ff */
[----:B------:R-:W-:Y:S01]  /*2480*/  PRMT R76, R74, 0x7610, R76 ;  /* 0x000076104a4c7816 */ /* 0x000fe2000000004c */
[----:B------:R-:W-:-:S05]  /*2490*/  @P2 IMAD.MOV.U32 R74, RZ, RZ, R132 ;  /* 0x000000ffff4a2224 */ /* 0x000fca00078e0084 */
[----:B------:R3:W-:Y:S01]  /*24a0*/  @P2 STG.E.U16 desc[UR36][R74.64+0x12], R76 ;  /* 0x0000124c4a002986 */ /* 0x0007e2000c101524 */
[----:B------:R-:W-:Y:S05]  /*24b0*/  @!P3 BRA `(.L_x_40) ;  /* 0x000000000004b947 */ /* 0x000fea0003800000 */
[----:B------:R0:W5:Y:S02]  /*24c0*/  LDG.E.LTC128B.U16 R138, desc[UR36][R130.64+0x10] ;  /* 0x00001024828a7981 */ /* 0x000164000c1e1520 */
.L_x_40:
[----:B------:R-:W-:Y:S05]  /*24d0*/  BSYNC B1 ;  /* 0x0000000000017941 */ /* 0x000fea0003800000 */
.L_x_39:
[----:B---3-5:R-:W-:Y:S01]  /*24e0*/  HADD2.F32 R74, -RZ, R138.H0_H0 ;  /* 0x2000008aff4a7230 */ /* 0x028fe20000004100 */
[----:B------:R-:W-:Y:S01]  /*24f0*/  ISETP.GT.AND P2, PT, R0, 0x9, P1 ;  /* 0x000000090000780c */ /* 0x000fe20000f44270 */
[----:B------:R-:W-:Y:S03]  /*2500*/  BSSY B1, `(.L_x_41) ;  /* 0x000000a000017945 */ /* 0x000fe60003800000 */
[----:B------:R-:W-:Y:S01]  /*2510*/  FMUL R75, R74, R121 ;  /* 0x000000794a4b7220 */ /* 0x000fe20000400000 */
[----:B------:R-:W-:-:S03]  /*2520*/  @P3 IMAD.MOV.U32 R74, RZ, RZ, R134 ;  /* 0x000000ffff4a3224 */ /* 0x000fc600078e0086 */
[----:B------:R-:W-:-:S05]  /*2530*/  FFMA R75, R78, R120, R75 ;  /* 0x000000784e4b7223 */ /* 0x000fca000000004b */
[----:B------:R-:W-:-:S04]  /*2540*/  F2FP.F16.F32.PACK_AB R75, RZ, R75 ;  /* 0x0000004bff4b723e */ /* 0x000fc800000000ff */
[----:B------:R-:W-:Y:S02]  /*2550*/  PRMT R76, R75, 0x7610, R76 ;  /* 0x000076104b4c7816 */ /* 0x000fe4000000004c */
[----:B------:R-:W-:-:S05]  /*2560*/  @P3 MOV R75, R135 ;  /* 0x00000087004b3202 */ /* 0x000fca0000000f00 */
[----:B------:R3:W-:Y:S01]  /*2570*/  @P3 STG.E.U16 desc[UR36][R74.64+0x10], R76 ;  /* 0x0000104c4a003986 */ /* 0x0007e2000c101524 */
[----:B------:R-:W-:Y:S05]  /*2580*/  @!P2 BRA `(.L_x_42) ;  /* 0x000000000004a947 */ /* 0x000fea0003800000 */
[----:B------:R0:W5:Y:S02]  /*2590*/  LDG.E.LTC128B.U16 R138, desc[UR36][R130.64+0x12] ;  /* 0x00001224828a7981 */ /* 0x000164000c1e1520 */
.L_x_42:
[----:B------:R-:W-:Y:S05]  /*25a0*/  BSYNC B1 ;  /* 0x0000000000017941 */ /* 0x000fea0003800000 */
.L_x_41:
        /* <DEDUP_REMOVED lines=12> */
.L_x_44:
[----:B------:R-:W-:Y:S05]  /*2670*/  BSYNC B1 ;  /* 0x0000000000017941 */ /* 0x000fea0003800000 */
.L_x_43:
        /* <DEDUP_REMOVED lines=12> */
.L_x_46:
[----:B------:R-:W-:Y:S05]  /*2740*/  BSYNC B1 ;  /* 0x0000000000017941 */ /* 0x000fea0003800000 */
.L_x_45:
        /* <DEDUP_REMOVED lines=12> */
.L_x_48:
[----:B------:R-:W-:Y:S05]  /*2810*/  BSYNC B1 ;  /* 0x0000000000017941 */ /* 0x000fea0003800000 */
.L_x_47:
        /* <DEDUP_REMOVED lines=12> */
.L_x_50:
[----:B------:R-:W-:Y:S05]  /*28e0*/  BSYNC B1 ;  /* 0x0000000000017941 */ /* 0x000fea0003800000 */
.L_x_49:
        /* <DEDUP_REMOVED lines=12> */
.L_x_52:
[----:B------:R-:W-:Y:S05]  /*29b0*/  BSYNC B1 ;  /* 0x0000000000017941 */ /* 0x000fea0003800000 */
.L_x_51:
        /* <DEDUP_REMOVED lines=12> */
.L_x_54:
[----:B------:R-:W-:Y:S05]  /*2a80*/  BSYNC B1 ;  /* 0x0000000000017941 */ /* 0x000fea0003800000 */
.L_x_53:
        /* <DEDUP_REMOVED lines=12> */
.L_x_56:
[----:B------:R-:W-:Y:S05]  /*2b50*/  BSYNC B1 ;  /* 0x0000000000017941 */ /* 0x000fea0003800000 */
.L_x_55:
        /* <DEDUP_REMOVED lines=12> */
.L_x_58:
[----:B------:R-:W-:Y:S05]  /*2c20*/  BSYNC B1 ;  /* 0x0000000000017941 */ /* 0x000fea0003800000 */
.L_x_57:
        /* <DEDUP_REMOVED lines=12> */
.L_x_60:
[----:B------:R-:W-:Y:S05]  /*2cf0*/  BSYNC B1 ;  /* 0x0000000000017941 */ /* 0x000fea0003800000 */
.L_x_59:
        /* <DEDUP_REMOVED lines=12> */
.L_x_62:
[----:B------:R-:W-:Y:S05]  /*2dc0*/  BSYNC B1 ;  /* 0x0000000000017941 */ /* 0x000fea0003800000 */
.L_x_61:
        /* <DEDUP_REMOVED lines=12> */
.L_x_64:
[----:B------:R-:W-:Y:S05]  /*2e90*/  BSYNC B1 ;  /* 0x0000000000017941 */ /* 0x000fea0003800000 */
.L_x_63:
        /* <DEDUP_REMOVED lines=12> */
.L_x_66:
[----:B------:R-:W-:Y:S05]  /*2f60*/  BSYNC B1 ;  /* 0x0000000000017941 */ /* 0x000fea0003800000 */
.L_x_65:
[----:B---3-5:R-:W-:Y:S01]  /*2f70*/  HADD2.F32 R74, -RZ, R138.H0_H0 ;  /* 0x2000008aff4a7230 */ /* 0x028fe20000004100 */
[----:B------:R-:W-:Y:S01]  /*2f80*/  ISETP.GT.AND P3, PT, R0, 0x28, P0 ;  /* 0x000000280000780c */ /* 0x000fe20000764270 */
[----:B------:R-:W-:Y:S01]  /*2f90*/  @P2 IMAD.MOV.U32 R75, RZ, RZ, R135 ;  /* 0x000000ffff4b2224 */ /* 0x000fe200078e0087 */
[----:B------:R-:W-:Y:S02]  /*2fa0*/  BSSY B1, `(.L_x_67) ;  /* 0x0000009000017945 */ /* 0x000fe40003800000 */
[----:B------:R-:W-:-:S04]  /*2fb0*/  FMUL R74, R74, R121 ;  /* 0x000000794a4a7220 */ /* 0x000fc80000400000 */
[----:B------:R-:W-:-:S05]  /*2fc0*/  FFMA R74, R91, R120, R74 ;  /* 0x000000785b4a7223 */ /* 0x000fca000000004a */
[----:B------:R-:W-:-:S04]  /*2fd0*/  F2FP.F16.F32.PACK_AB R74, RZ, R74 ;  /* 0x0000004aff4a723e */ /* 0x000fc800000000ff */
[----:B------:R-:W-:Y:S02]  /*2fe0*/  PRMT R76, R74, 0x7610, R76 ;  /* 0x000076104a4c7816 */ /* 0x000fe4000000004c */
[----:B------:R-:W-:-:S05]  /*2ff0*/  @P2 MOV R74, R134 ;  /* 0x00000086004a2202 */ /* 0x000fca0000000f00 */
[----:B------:R3:W-:Y:S01]  /*3000*/  @P2 STG.E.U16 desc[UR36][R74.64+0x42], R76 ;  /* 0x0000424c4a002986 */ /* 0x0007e2000c101524 */
[----:B------:R-:W-:Y:S05]  /*3010*/  @!P3 BRA `(.L_x_68) ;  /* 0x000000000004b947 */ /* 0x000fea0003800000 */
[----:B------:R0:W5:Y:S02]  /*3020*/  LDG.E.LTC128B.U16 R138, desc[UR36][R128.64+0x50] ;  /* 0x00005024808a7981 */ /* 0x000164000c1e1520 */
.L_x_68:
[----:B------:R-:W-:Y:S05]  /*3030*/  BSYNC B1 ;  /* 0x0000000000017941 */ /* 0x000fea0003800000 */
.L_x_67:
        /* <DEDUP_REMOVED lines=12> */
.L_x_70:
[----:B------:R-:W-:Y:S05]  /*3100*/  BSYNC B1 ;  /* 0x0000000000017941 */ /* 0x000fea0003800000 */
.L_x_69:
        /* <DEDUP_REMOVED lines=12> */
.L_x_72:
[----:B------:R-:W-:Y:S05]  /*31d0*/  BSYNC B1 ;  /* 0x0000000000017941 */ /* 0x000fea0003800000 */
.L_x_71:
        /* <DEDUP_REMOVED lines=12> */
.L_x_74:
[----:B------:R-:W-:Y:S05]  /*32a0*/  BSYNC B1 ;  /* 0x0000000000017941 */ /* 0x000fea0003800000 */
.L_x_73:
        /* <DEDUP_REMOVED lines=12> */
.L_x_76:
[----:B------:R-:W-:Y:S05]  /*3370*/  BSYNC B1 ;  /* 0x0000000000017941 */ /* 0x000fea0003800000 */
.L_x_75:
        /* <DEDUP_REMOVED lines=12> */
.L_x_78:
[----:B------:R-:W-:Y:S05]  /*3440*/  BSYNC B1 ;  /* 0x0000000000017941 */ /* 0x000fea0003800000 */
.L_x_77:
        /* <DEDUP_REMOVED lines=12> */
.L_x_80:
[----:B------:R-:W-:Y:S05]  /*3510*/  BSYNC B1 ;  /* 0x0000000000017941 */ /* 0x000fea0003800000 */
.L_x_79:
        /* <DEDUP_REMOVED lines=12> */
.L_x_82:
[----:B------:R-:W-:Y:S05]  /*35e0*/  BSYNC B1 ;  /* 0x0000000000017941 */ /* 0x000fea0003800000 */
.L_x_81:
        /* <DEDUP_REMOVED lines=12> */
.L_x_84:
[----:B------:R-:W-:Y:S05]  /*36b0*/  BSYNC B1 ;  /* 0x0000000000017941 */ /* 0x000fea0003800000 */
.L_x_83:
        /* <DEDUP_REMOVED lines=12> */
.L_x_86:
[----:B------:R-:W-:Y:S05]  /*3780*/  BSYNC B1 ;  /* 0x0000000000017941 */ /* 0x000fea0003800000 */
.L_x_85:
        /* <DEDUP_REMOVED lines=12> */
.L_x_88:
[----:B------:R-:W-:Y:S05]  /*3850*/  BSYNC B1 ;  /* 0x0000000000017941 */ /* 0x000fea0003800000 */
.L_x_87:
        /* <DEDUP_REMOVED lines=12> */
.L_x_90:
[----:B------:R-:W-:Y:S05]  /*3920*/  BSYNC B1 ;  /* 0x0000000000017941 */ /* 0x000fea0003800000 */
.L_x_89:
[----:B---3-5:R-:W-:Y:S01]  /*3930*/  HADD2.F32 R74, -RZ, R138.H0_H0 ;  /* 0x2000008aff4a7230 */ /* 0x028fe20000004100 */
[----:B------:R-:W-:Y:S01]  /*3940*/  @P2 MOV R75, R135 ;  /* 0x00000087004b2202 */ /* 0x000fe20000000f00 */
[----:B------:R-:W-:Y:S01]  /*3950*/  BSSY B1, `(.L_x_91) ;  /* 0x000000a000017945 */ /* 0x000fe20003800000 */
[----:B------:R-:W-:Y:S02]  /*3960*/  ISETP.GT.AND P3, PT, R0, 0x40, P0 ;  /* 0x000000400000780c */ /* 0x000fe40000764270 */
        /* <DEDUP_REMOVED lines=8> */
.L_x_92:
[----:B------:R-:W-:Y:S05]  /*39f0*/  BSYNC B1 ;  /* 0x0000000000017941 */ /* 0x000fea0003800000 */
.L_x_91:
        /* <DEDUP_REMOVED lines=12> */
.L_x_94:
[----:B------:R-:W-:Y:S05]  /*3ac0*/  BSYNC B1 ;  /* 0x0000000000017941 */ /* 0x000fea0003800000 */
.L_x_93:
        /* <DEDUP_REMOVED lines=12> */
.L_x_96:
[----:B------:R-:W-:Y:S05]  /*3b90*/  BSYNC B1 ;  /* 0x0000000000017941 */ /* 0x000fea0003800000 */
.L_x_95:
        /* <DEDUP_REMOVED lines=12> */
.L_x_98:
[----:B------:R-:W-:Y:S05]  /*3c60*/  BSYNC B1 ;  /* 0x0000000000017941 */ /* 0x000fea0003800000 */
.L_x_97:
        /* <DEDUP_REMOVED lines=12> */
.L_x_100:
[----:B------:R-:W-:Y:S05]  /*3d30*/  BSYNC B1 ;  /* 0x0000000000017941 */ /* 0x000fea0003800000 */
.L_x_99:
        /* <DEDUP_REMOVED lines=12> */
.L_x_102:
[----:B------:R-:W-:Y:S05]  /*3e00*/  BSYNC B1 ;  /* 0x0000000000017941 */ /* 0x000fea0003800000 */
.L_x_101:
        /* <DEDUP_REMOVED lines=12> */
.L_x_104:
[----:B------:R-:W-:Y:S05]  /*3ed0*/  BSYNC B1 ;  /* 0x0000000000017941 */ /* 0x000fea0003800000 */
.L_x_103:
        /* <DEDUP_REMOVED lines=12> */
.L_x_106:
[----:B------:R-:W-:Y:S05]  /*3fa0*/  BSYNC B1 ;  /* 0x0000000000017941 */ /* 0x000fea0003800000 */
.L_x_105:
        /* <DEDUP_REMOVED lines=12> */
.L_x_108:
[----:B------:R-:W-:Y:S05]  /*4070*/  BSYNC B1 ;  /* 0x0000000000017941 */ /* 0x000fea0003800000 */
.L_x_107:
        /* <DEDUP_REMOVED lines=12> */
.L_x_110:
[----:B------:R-:W-:Y:S05]  /*4140*/  BSYNC B1 ;  /* 0x0000000000017941 */ /* 0x000fea0003800000 */
.L_x_109:
        /* <DEDUP_REMOVED lines=12> */
.L_x_112:
[----:B------:R-:W-:Y:S05]  /*4210*/  BSYNC B1 ;  /* 0x0000000000017941 */ /* 0x000fea0003800000 */
.L_x_111:
        /* <DEDUP_REMOVED lines=12> */
.L_x_114:
[----:B------:R-:W-:Y:S05]  /*42e0*/  BSYNC B1 ;  /* 0x0000000000017941 */ /* 0x000fea0003800000 */
.L_x_113:
        /* <DEDUP_REMOVED lines=12> */
.L_x_116:
[----:B------:R-:W-:Y:S05]  /*43b0*/  BSYNC B1 ;  /* 0x0000000000017941 */ /* 0x000fea0003800000 */
.L_x_115:
        /* <DEDUP_REMOVED lines=12> */
.L_x_118:
[----:B------:R-:W-:Y:S05]  /*4480*/  BSYNC B1 ;  /* 0x0000000000017941 */ /* 0x000fea0003800000 */
.L_x_117:
        /* <DEDUP_REMOVED lines=12> */
.L_x_120:
[----:B------:R-:W-:Y:S05]  /*4550*/  BSYNC B1 ;  /* 0x0000000000017941 */ /* 0x000fea0003800000 */
.L_x_119:
[----:B---3-5:R-:W-:Y:S01]  /*4560*/  HADD2.F32 R74, -RZ, R138.H0_H0 ;  /* 0x2000008aff4a7230 */ /* 0x028fe20000004100 */
[----:B------:R-:W-:Y:S01]  /*4570*/  ISETP.GT.AND P1, PT, R0, 0x59, P1 ;  /* 0x000000590000780c */ /* 0x000fe20000f24270 */
[----:B------:R-:W-:Y:S01]  /*4580*/  BSSY B1, `(.L_x_121) ;  /* 0x000000b000017945 */ /* 0x000fe20003800000 */
[----:B------:R-:W-:Y:S02]  /*4590*/  IADD3 R83, P0, R124, 0x80, RZ ;  /* 0x000000807c537810 */ /* 0x000fe40007f1e0ff */
        /* <DEDUP_REMOVED lines=9> */
.L_x_122:
[----:B------:R-:W-:Y:S05]  /*4630*/  BSYNC B1 ;  /* 0x0000000000017941 */ /* 0x000fea0003800000 */
.L_x_121:
[----:B---3-5:R-:W-:Y:S01]  /*4640*/  HADD2.F32 R74, -RZ, R138.H0_H0 ;  /* 0x2000008aff4a7230 */ /* 0x028fe20000004100 */
[----:B------:R-:W-:Y:S01]  /*4650*/  BSSY B1, `(.L_x_123) ;  /* 0x0000011000017945 */ /* 0x000fe20003800000 */
[----:B------:R-:W-:Y:S01]  /*4660*/  IMAD.X R125, RZ, RZ, R125, P0 ;  /* 0x000000ffff7d7224 */ /* 0x000fe200000e067d */
[----:B------:R-:W-:Y:S02]  /*4670*/  ISETP.GT.AND P0, PT, R122, 0x80, PT ;  /* 0x000000807a00780c */ /* 0x000fe40003f04270 */
[----:B------:R-:W-:Y:S01]  /*4680*/  FMUL R74, R74, R121 ;  /* 0x000000794a4a7220 */ /* 0x000fe20000400000 */
[----:B------:R-:W-:Y:S01]  /*4690*/  IMAD R76, R125, R12, RZ ;  /* 0x0000000c7d4c7224 */ /* 0x000fe200078e02ff */
[----:B------:R-:W-:Y:S02]  /*46a0*/  ISETP.GT.AND P3, PT, R0, RZ, P0 ;  /* 0x000000ff0000720c */ /* 0x000fe40000764270 */
[----:B------:R-:W-:Y:S01]  /*46b0*/  FFMA R119, R119, R120, R74 ;  /* 0x0000007877777223 */ /* 0x000fe2000000004a */
[----:B------:R-:W-:-:S02]  /*46c0*/  IMAD R81, R83, R13, R76 ;  /* 0x0000000d53517224 */ /* 0x000fc400078e024c */
[----:B------:R-:W-:Y:S02]  /*46d0*/  IMAD.WIDE.U32 R74, R83, R12, R20 ;  /* 0x0000000c534a7225 */ /* 0x000fe400078e0014 */
[----:B------:R-:W-:Y:S02]  /*46e0*/  F2FP.F16.F32.PACK_AB R119, RZ, R119 ;  /* 0x00000077ff77723e */ /* 0x000fe400000000ff */
[----:B------:R-:W-:Y:S01]  /*46f0*/  IMAD.IADD R13, R75, 0x1, R81 ;  /* 0x000000014b0d7824 */ /* 0x000fe200078e0251 */
[C---:B------:R-:W-:Y:S02]  /*4700*/  LEA R76, P2, R74.reuse, R8, 0x1 ;  /* 0x000000084a4c7211 */ /* 0x040fe400078408ff */
[----:B------:R3:W-:Y:S02]  /*4710*/  @P1 STG.E.U16 desc[UR36][R134.64+0xb2], R119 ;  /* 0x0000b27786001986 */ /* 0x0007e4000c101524 */
[----:B------:R-:W-:Y:S01]  /*4720*/  LEA.HI.X R77, R74, R9, R13, 0x1, P2 ;  /* 0x000000094a4d7211 */ /* 0x000fe200010f0c0d */
[----:B------:R-:W-:Y:S01]  /*4730*/  IMAD.WIDE.U32 R74, R83, R12, R6 ;  /* 0x0000000c534a7225 */ /* 0x000fe200078e0006 */
[----:B------:R-:W-:Y:S07]  /*4740*/  @!P3 BRA `(.L_x_124) ;  /* 0x000000000004b947 */ /* 0x000fee0003800000 */
[----:B------:R0:W5:Y:S02]  /*4750*/  LDG.E.LTC128B.U16 R138, desc[UR36][R76.64] ;  /* 0x000000244c8a7981 */ /* 0x000164000c1e1520 */
.L_x_124:
[----:B------:R-:W-:Y:S05]  /*4760*/  BSYNC B1 ;  /* 0x0000000000017941 */ /* 0x000fea0003800000 */
.L_x_123:
[----:B0----5:R-:W-:Y:S01]  /*4770*/  HADD2.F32 R76, -RZ, R138.H0_H0 ;  /* 0x2000008aff4c7230 */ /* 0x021fe20000004100 */
[----:B------:R-:W-:Y:S01]  /*4780*/  ISETP.GT.AND P2, PT, R0, 0x1, P0 ;  /* 0x000000010000780c */ /* 0x000fe20000744270 */
[----:B------:R-:W-:Y:S01]  /*4790*/  IMAD.IADD R75, R81, 0x1, R75 ;  /* 0x00000001514b7824 */ /* 0x000fe200078e024b */
[----:B------:R-:W-:Y:S02]  /*47a0*/  BSSY B1, `(.L_x_125) ;  /* 0x000000d000017945 */ /* 0x000fe40003800000 */
[----:B------:R-:W-:Y:S01]  /*47b0*/  FMUL R13, R76, R121 ;  /* 0x000000794c0d7220 */ /* 0x000fe20000400000 */
[----:B------:R-:W-:Y:S01]  /*47c0*/  LEA R76, P1, R4, R132, 0x8 ;  /* 0x00000084044c7211 */ /* 0x000fe200078240ff */
[----:B------:R-:W-:-:S04]  /*47d0*/  IMAD.WIDE.U32 R78, R23, R10, R74 ;  /* 0x0000000a174e7225 */ /* 0x000fc800078e004a */
[----:B------:R-:W-:Y:S01]  /*47e0*/  FFMA R13, R24, R120, R13 ;  /* 0x00000078180d7223 */ /* 0x000fe2000000000d */
[----:B------:R-:W-:Y:S01]  /*47f0*/  LEA.HI.X R77, R4, R133, R5, 0x8, P1 ;  /* 0x00000085044d7211 */ /* 0x000fe200008f4405 */
[----:B------:R-:W-:Y:S01]  /*4800*/  IMAD.IADD R24, R11, 0x1, R79 ;  /* 0x000000010b187824 */ /* 0x000fe200078e024f */
[C---:B------:R-:W-:Y:S02]  /*4810*/  LEA R74, P4, R78.reuse, R8, 0x1 ;  /* 0x000000084e4a7211 */ /* 0x040fe400078808ff */
[----:B------:R-:W-:Y:S02]  /*4820*/  F2FP.F16.F32.PACK_AB R13, RZ, R13 ;  /* 0x0000000dff0d723e */ /* 0x000fe400000000ff */
[----:B------:R-:W-:-:S03]  /*4830*/  LEA.HI.X R75, R78, R9, R24, 0x1, P4 ;  /* 0x000000094e4b7211 */ /* 0x000fc600020f0c18 */
[----:B------:R0:W-:Y:S01]  /*4840*/  @P3 STG.E.U16 desc[UR36][R76.64], R13 ;  /* 0x0000000d4c003986 */ /* 0x0001e2000c101524 */
[----:B------:R-:W-:Y:S05]  /*4850*/  @!P2 BRA `(.L_x_126) ;  /* 0x000000000004a947 */ /* 0x000fea0003800000 */
[----:B------:R0:W5:Y:S02]  /*4860*/  LDG.E.LTC128B.U16 R138, desc[UR36][R74.64+0x2] ;  /* 0x000002244a8a7981 */ /* 0x000164000c1e1520 */
.L_x_126:
[----:B------:R-:W-:Y:S05]  /*4870*/  BSYNC B1 ;  /* 0x0000000000017941 */ /* 0x000fea0003800000 */
.L_x_125:
[----:B-----5:R-:W-:Y:S01]  /*4880*/  HADD2.F32 R4, -RZ, R138.H0_H0 ;  /* 0x2000008aff047230 */ /* 0x020fe20000004100 */
[----:B------:R-:W-:Y:S01]  /*4890*/  ISETP.GT.AND P1, PT, R122, 0x88, PT ;  /* 0x000000887a00780c */ /* 0x000fe20003f24270 */
[----:B0-----:R-:W-:Y:S01]  /*48a0*/  IMAD.WIDE.U32 R12, R83, R12, R126 ;  /* 0x0000000c530c7225 */ /* 0x001fe200078e007e */
[----:B------:R-:W-:Y:S03]  /*48b0*/  BSSY B1, `(.L_x_127) ;  /* 0x0000011000017945 */ /* 0x000fe60003800000 */
[----:B------:R-:W-:Y:S01]  /*48c0*/  FMUL R4, R4, R121 ;  /* 0x0000007904047220 */ /* 0x000fe20000400000 */
[----:B------:R-:W-:Y:S01]  /*48d0*/  IMAD.IADD R81, R81, 0x1, R13 ;  /* 0x0000000151517824 */ /* 0x000fe200078e020d */
[----:B------:R-:W-:Y:S01]  /*48e0*/  IADD3 R14, P5, R14, R12, RZ ;  /* 0x0000000c0e0e7210 */ /* 0x000fe20007fbe0ff */
[----:B------:R-:W-:Y:S02]  /*48f0*/  @P2 IMAD.MOV.U32 R15, RZ, RZ, R77 ;  /* 0x000000ffff0f2224 */ /* 0x000fe400078e004d */
[----:B------:R-:W-:Y:S01]  /*4900*/  FFMA R4, R25, R120, R4 ;  /* 0x0000007819047223 */ /* 0x000fe20000000004 */
[----:B------:R-:W-:Y:S01]  /*4910*/  ISETP.GT.AND P3, PT, R0, RZ, P1 ;  /* 0x000000ff0000720c */ /* 0x000fe20000f64270 */
[----:B------:R-:W-:Y:S01]  /*4920*/  IMAD.X R20, R81, 0x1, R21, P5 ;  /* 0x0000000151147824 */ /* 0x000fe200028e0615 */
[----:B------:R-:W-:-:S02]  /*4930*/  IADD3 R12, P4, R6, R12, RZ ;  /* 0x0000000c060c7210 */ /* 0x000fc40007f9e0ff */
[----:B------:R-:W-:Y:S02]  /*4940*/  F2FP.F16.F32.PACK_AB R5, RZ, R4 ;  /* 0x00000004ff05723e */ /* 0x000fe400000000ff */
[C---:B------:R-:W-:Y:S02]  /*4950*/  LEA R4, P5, R14.reuse, R8, 0x1 ;  /* 0x000000080e047211 */ /* 0x040fe400078a08ff */
[----:B------:R-:W-:Y:S02]  /*4960*/  PRMT R21, R5, 0x7610, R21 ;  /* 0x0000761005157816 */ /* 0x000fe40000000015 */
[----:B------:R-:W-:Y:S01]  /*4970*/  LEA.HI.X R5, R14, R9, R20, 0x1, P5 ;  /* 0x000000090e057211 */ /* 0x000fe200028f0c14 */
[----:B------:R-:W-:-:S05]  /*4980*/  @P2 IMAD.MOV.U32 R14, RZ, RZ, R76 ;  /* 0x000000ffff0e2224 */ /* 0x000fca00078e004c */
[----:B------:R0:W-:Y:S01]  /*4990*/  @P2 STG.E.U16 desc[UR36][R14.64+0x2], R21 ;  /* 0x000002150e002986 */ /* 0x0001e2000c101524 */
[----:B------:R-:W-:Y:S05]  /*49a0*/  @!P3 BRA `(.L_x_128) ;  /* 0x000000000004b947 */ /* 0x000fea0003800000 */
[----:B------:R0:W5:Y:S02]  /*49b0*/  LDG.E.LTC128B.U16 R138, desc[UR36][R4.64] ;  /* 0x00000024048a7981 */ /* 0x000164000c1e1520 */
.L_x_128:
[----:B------:R-:W-:Y:S05]  /*49c0*/  BSYNC B1 ;  /* 0x0000000000017941 */ /* 0x000fea0003800000 */
.L_x_127:
[----:B0----5:R-:W-:Y:S01]  /*49d0*/  HADD2.F32 R4, -RZ, R138.H0_H0 ;  /* 0x2000008aff047230 */ /* 0x021fe20000004100 */
[----:B------:R-:W-:Y:S01]  /*49e0*/  ISETP.GT.AND P2, PT, R0, 0x1, P1 ;  /* 0x000000010000780c */ /* 0x000fe20000f44270 */
[----:B------:R-:W-:Y:S01]  /*49f0*/  IMAD.X R13, R7, 0x1, R81, P4 ;  /* 0x00000001070d7824 */ /* 0x000fe200020e0651 */
[----:B------:R-:W-:Y:S02]  /*4a00*/  BSSY B1, `(.L_x_129) ;  /* 0x000000d000017945 */ /* 0x000fe40003800000 */
[----:B------:R-:W-:Y:S01]  /*4a10*/  FMUL R5, R4, R121 ;  /* 0x0000007904057220 */ /* 0x000fe20000400000 */
[----:B------:R-:W-:Y:S01]  /*4a20*/  IMAD.WIDE.U32 R6, R23, R10, R12 ;  /* 0x0000000a17067225 */ /* 0x000fe200078e000c */
[----:B------:R-:W-:-:S03]  /*4a30*/  IADD3 R4, P4, R76, R73, RZ ;  /* 0x000000494c047210 */ /* 0x000fc60007f9e0ff */
[----:B------:R-:W-:Y:S01]  /*4a40*/  FFMA R5, R26, R120, R5 ;  /* 0x000000781a057223 */ /* 0x000fe20000000005 */
[----:B------:R-:W-:Y:S01]  /*4a50*/  IMAD.IADD R11, R11, 0x1, R7 ;  /* 0x000000010b0b7824 */ /* 0x000fe200078e0207 */
[----:B------:R-:W-:-:S03]  /*4a60*/  LEA R8, P5, R6, R8, 0x1 ;  /* 0x0000000806087211 */ /* 0x000fc600078a08ff */
[----:B------:R-:W-:Y:S01]  /*4a70*/  F2FP.F16.F32.PACK_AB R7, RZ, R5 ;  /* 0x00000005ff07723e */ /* 0x000fe200000000ff */
[----:B------:R-:W-:Y:S01]  /*4a80*/  IMAD.X R5, R77, 0x1, R72, P4 ;  /* 0x000000014d057824 */ /* 0x000fe200020e0648 */
[----:B------:R-:W-:-:S04]  /*4a90*/  LEA.HI.X R9, R6, R9, R11, 0x1, P5 ;  /* 0x0000000906097211 */ /* 0x000fc800028f0c0b */
[----:B------:R0:W-:Y:S01]  /*4aa0*/  @P3 STG.E.U16 desc[UR36][R4.64], R7 ;  /* 0x0000000704003986 */ /* 0x0001e2000c101524 */
[----:B------:R-:W-:Y:S05]  /*4ab0*/  @!P2 BRA `(.L_x_130) ;  /* 0x000000000004a947 */ /* 0x000fea0003800000 */
[----:B------:R0:W5:Y:S02]  /*4ac0*/  LDG.E.LTC128B.U16 R138, desc[UR36][R8.64+0x2] ;  /* 0x00000224088a7981 */ /* 0x000164000c1e1520 */
.L_x_130:
[----:B------:R-:W-:Y:S05]  /*4ad0*/  BSYNC B1 ;  /* 0x0000000000017941 */ /* 0x000fea0003800000 */
.L_x_129:
[----:B-----5:R-:W-:Y:S01]  /*4ae0*/  HADD2.F32 R6, -RZ, R138.H0_H0 ;  /* 0x2000008aff067230 */ /* 0x020fe20000004100 */
[----:B------:R-:W-:Y:S01]  /*4af0*/  ISETP.GT.AND P3, PT, R0, 0x8, P0 ;  /* 0x000000080000780c */ /* 0x000fe20000764270 */
[----:B------:R-:W-:Y:S03]  /*4b00*/  BSSY B1, `(.L_x_131) ;  /* 0x0000007000017945 */ /* 0x000fe60003800000 */
[----:B------:R-:W-:-:S04]  /*4b10*/  FMUL R6, R6, R121 ;  /* 0x0000007906067220 */ /* 0x000fc80000400000 */
[----:B------:R-:W-:-:S05]  /*4b20*/  FFMA R6, R27, R120, R6 ;  /* 0x000000781b067223 */ /* 0x000fca0000000006 */
[----:B------:R-:W-:-:S05]  /*4b30*/  F2FP.F16.F32.PACK_AB R6, RZ, R6 ;  /* 0x00000006ff06723e */ /* 0x000fca00000000ff */
[----:B------:R0:W-:Y:S01]  /*4b40*/  @P2 STG.E.U16 desc[UR36][R4.64+0x2], R6 ;  /* 0x0000020604002986 */ /* 0x0001e2000c101524 */
[----:B------:R-:W-:Y:S05]  /*4b50*/  @!P3 BRA `(.L_x_132) ;  /* 0x000000000004b947 */ /* 0x000fea0003800000 */
[----:B------:R0:W5:Y:S02]  /*4b60*/  LDG.E.LTC128B.U16 R138, desc[UR36][R74.64+0x10] ;  /* 0x000010244a8a7981 */ /* 0x000164000c1e1520 */
.L_x_132:
[----:B------:R-:W-:Y:S05]  /*4b70*/  BSYNC B1 ;  /* 0x0000000000017941 */ /* 0x000fea0003800000 */
.L_x_131:
[----:B0----5:R-:W-:Y:S01]  /*4b80*/  HADD2.F32 R6, -RZ, R138.H0_H0 ;  /* 0x2000008aff067230 */ /* 0x021fe20000004100 */
        /* <DEDUP_REMOVED lines=11> */
.L_x_134:
[----:B------:R-:W-:Y:S05]  /*4c40*/  BSYNC B1 ;  /* 0x0000000000017941 */ /* 0x000fea0003800000 */
.L_x_133:
[----:B0----5:R-:W-:Y:S01]  /*4c50*/  HADD2.F32 R6, -RZ, R138.H0_H0 ;  /* 0x2000008aff067230 */ /* 0x021fe20000004100 */
        /* <DEDUP_REMOVED lines=11> */
.L_x_136:
[----:B------:R-:W-:Y:S05]  /*4d10*/  BSYNC B1 ;  /* 0x0000000000017941 */ /* 0x000fea0003800000 */
.L_x_135:
[----:B0----5:R-:W-:Y:S01]  /*4d20*/  HADD2.F32 R6, -RZ, R138.H0_H0 ;  /* 0x2000008aff067230 */ /* 0x021fe20000004100 */
        /* <DEDUP_REMOVED lines=8> */
.L_x_138:
[----:B------:R-:W-:Y:S05]  /*4db0*/  BSYNC B1 ;  /* 0x0000000000017941 */ /* 0x000fea0003800000 */
.L_x_137:
        /* <DEDUP_REMOVED lines=9> */
.L_x_140:
[----:B------:R-:W-:Y:S05]  /*4e50*/  BSYNC B1 ;  /* 0x0000000000017941 */ /* 0x000fea0003800000 */
.L_x_139:
        /* <DEDUP_REMOVED lines=12> */
.L_x_142:
[----:B------:R-:W-:Y:S05]  /*4f20*/  BSYNC B1 ;  /* 0x0000000000017941 */ /* 0x000fea0003800000 */
.L_x_141:
[----:B0----5:R-:W-:Y:S01]  /*4f30*/  HADD2.F32 R6, -RZ, R138.H0_H0 ;  /* 0x2000008aff067230 */ /* 0x021fe20000004100 */
        /* <DEDUP_REMOVED lines=11> */
.L_x_144:
[----:B------:R-:W-:Y:S05]  /*4ff0*/  BSYNC B1 ;  /* 0x0000000000017941 */ /* 0x000fea0003800000 */
.L_x_143:
        /* <DEDUP_REMOVED lines=9> */
.L_x_146:
[----:B------:R-:W-:Y:S05]  /*5090*/  BSYNC B1 ;  /* 0x0000000000017941 */ /* 0x000fea0003800000 */
.L_x_145:
        /* <DEDUP_REMOVED lines=9> */
.L_x_148:
[----:B------:R-:W-:Y:S05]  /*5130*/  BSYNC B1 ;  /* 0x0000000000017941 */ /* 0x000fea0003800000 */
.L_x_147:
        /* <DEDUP_REMOVED lines=12> */
.L_x_150:
[----:B------:R-:W-:Y:S05]  /*5200*/  BSYNC B1 ;  /* 0x0000000000017941 */ /* 0x000fea0003800000 */
.L_x_149:
        /* <DEDUP_REMOVED lines=12> */
.L_x_152:
[----:B------:R-:W-:Y:S05]  /*52d0*/  BSYNC B1 ;  /* 0x0000000000017941 */ /* 0x000fea0003800000 */
.L_x_151:
        /* <DEDUP_REMOVED lines=9> */
.L_x_154:
[----:B------:R-:W-:Y:S05]  /*5370*/  BSYNC B1 ;  /* 0x0000000000017941 */ /* 0x000fea0003800000 */
.L_x_153:
        /* <DEDUP_REMOVED lines=9> */
.L_x_156:
[----:B------:R-:W-:Y:S05]  /*5410*/  BSYNC B1 ;  /* 0x0000000000017941 */ /* 0x000fea0003800000 */
.L_x_155:
        /* <DEDUP_REMOVED lines=12> */
.L_x_158:
[----:B------:R-:W-:Y:S05]  /*54e0*/  BSYNC B1 ;  /* 0x0000000000017941 */ /* 0x000fea0003800000 */
.L_x_157:
        /* <DEDUP_REMOVED lines=12> */
.L_x_160:
[----:B------:R-:W-:Y:S05]  /*55b0*/  BSYNC B1 ;  /* 0x0000000000017941 */ /* 0x000fea0003800000 */
.L_x_159:
        /* <DEDUP_REMOVED lines=9> */
.L_x_162:
[----:B------:R-:W-:Y:S05]  /*5650*/  BSYNC B1 ;  /* 0x0000000000017941 */ /* 0x000fea0003800000 */
.L_x_161:
        /* <DEDUP_REMOVED lines=9> */
.L_x_164:
[----:B------:R-:W-:Y:S05]  /*56f0*/  BSYNC B1 ;  /* 0x0000000000017941 */ /* 0x000fea0003800000 */
.L_x_163:
        /* <DEDUP_REMOVED lines=12> */
.L_x_166:
[----:B------:R-:W-:Y:S05]  /*57c0*/  BSYNC B1 ;  /* 0x0000000000017941 */ /* 0x000fea0003800000 */
.L_x_165:
        /* <DEDUP_REMOVED lines=12> */
.L_x_168:
[----:B------:R-:W-:Y:S05]  /*5890*/  BSYNC B1 ;  /* 0x0000000000017941 */ /* 0x000fea0003800000 */
.L_x_167:
        /* <DEDUP_REMOVED lines=9> */
.L_x_170:
[----:B------:R-:W-:Y:S05]  /*5930*/  BSYNC B1 ;  /* 0x0000000000017941 */ /* 0x000fea0003800000 */
.L_x_169:
        /* <DEDUP_REMOVED lines=9> */
.L_x_172:
[----:B------:R-:W-:Y:S05]  /*59d0*/  BSYNC B1 ;  /* 0x0000000000017941 */ /* 0x000fea0003800000 */
.L_x_171:
        /* <DEDUP_REMOVED lines=12> */
.L_x_174:
[----:B------:R-:W-:Y:S05]  /*5aa0*/  BSYNC B1 ;  /* 0x0000000000017941 */ /* 0x000fea0003800000 */
.L_x_173:
        /* <DEDUP_REMOVED lines=12> */
.L_x_176:
[----:B------:R-:W-:Y:S05]  /*5b70*/  BSYNC B1 ;  /* 0x0000000000017941 */ /* 0x000fea0003800000 */
.L_x_175:
        /* <DEDUP_REMOVED lines=9> */
.L_x_178:
[----:B------:R-:W-:Y:S05]  /*5c10*/  BSYNC B1 ;  /* 0x0000000000017941 */ /* 0x000fea0003800000 */
.L_x_177:
        /* <DEDUP_REMOVED lines=9> */
.L_x_180:
[----:B------:R-:W-:Y:S05]  /*5cb0*/  BSYNC B1 ;  /* 0x0000000000017941 */ /* 0x000fea0003800000 */
.L_x_179:
        /* <DEDUP_REMOVED lines=12> */
.L_x_182:
[----:B------:R-:W-:Y:S05]  /*5d80*/  BSYNC B1 ;  /* 0x0000000000017941 */ /* 0x000fea0003800000 */
.L_x_181:
        /* <DEDUP_REMOVED lines=12> */
.L_x_184:
[----:B------:R-:W-:Y:S05]  /*5e50*/  BSYNC B1 ;  /* 0x0000000000017941 */ /* 0x000fea0003800000 */
.L_x_183:
        /* <DEDUP_REMOVED lines=9> */
.L_x_186:
[----:B------:R-:W-:Y:S05]  /*5ef0*/  BSYNC B1 ;  /* 0x0000000000017941 */ /* 0x000fea0003800000 */
.L_x_185:
        /* <DEDUP_REMOVED lines=9> */
.L_x_188:
[----:B------:R-:W-:Y:S05]  /*5f90*/  BSYNC B1 ;  /* 0x0000000000017941 */ /* 0x000fea0003800000 */
.L_x_187:
        /* <DEDUP_REMOVED lines=12> */
.L_x_190:
[----:B------:R-:W-:Y:S05]  /*6060*/  BSYNC B1 ;  /* 0x0000000000017941 */ /* 0x000fea0003800000 */
.L_x_189:
        /* <DEDUP_REMOVED lines=12> */
.L_x_192:
[----:B------:R-:W-:Y:S05]  /*6130*/  BSYNC B1 ;  /* 0x0000000000017941 */ /* 0x000fea0003800000 */
.L_x_191:
        /* <DEDUP_REMOVED lines=9> */
.L_x_194:
[----:B------:R-:W-:Y:S05]  /*61d0*/  BSYNC B1 ;  /* 0x0000000000017941 */ /* 0x000fea0003800000 */
.L_x_193:
        /* <DEDUP_REMOVED lines=9> */
.L_x_196:
[----:B------:R-:W-:Y:S05]  /*6270*/  BSYNC B1 ;  /* 0x0000000000017941 */ /* 0x000fea0003800000 */
.L_x_195:
        /* <DEDUP_REMOVED lines=12> */
.L_x_198:
[----:B------:R-:W-:Y:S05]  /*6340*/  BSYNC B1 ;  /* 0x0000000000017941 */ /* 0x000fea0003800000 */
.L_x_197:
        /* <DEDUP_REMOVED lines=12> */
.L_x_200:
[----:B------:R-:W-:Y:S05]  /*6410*/  BSYNC B1 ;  /* 0x0000000000017941 */ /* 0x000fea0003800000 */
.L_x_199:
        /* <DEDUP_REMOVED lines=9> */
.L_x_202:
[----:B------:R-:W-:Y:S05]  /*64b0*/  BSYNC B1 ;  /* 0x0000000000017941 */ /* 0x000fea0003800000 */
.L_x_201:
        /* <DEDUP_REMOVED lines=9> */
.L_x_204:
[----:B------:R-:W-:Y:S05]  /*6550*/  BSYNC B1 ;  /* 0x0000000000017941 */ /* 0x000fea0003800000 */
.L_x_203:
        /* <DEDUP_REMOVED lines=12> */
.L_x_206:
[----:B------:R-:W-:Y:S05]  /*6620*/  BSYNC B1 ;  /* 0x0000000000017941 */ /* 0x000fea0003800000 */
.L_x_205:
        /* <DEDUP_REMOVED lines=12> */
.L_x_208:
[----:B------:R-:W-:Y:S05]  /*66f0*/  BSYNC B1 ;  /* 0x0000000000017941 */ /* 0x000fea0003800000 */
.L_x_207:
        /* <DEDUP_REMOVED lines=9> */
.L_x_210:
[----:B------:R-:W-:Y:S05]  /*6790*/  BSYNC B1 ;  /* 0x0000000000017941 */ /* 0x000fea0003800000 */
.L_x_209:
        /* <DEDUP_REMOVED lines=9> */
.L_x_212:
[----:B------:R-:W-:Y:S05]  /*6830*/  BSYNC B1 ;  /* 0x0000000000017941 */ /* 0x000fea0003800000 */
.L_x_211:
        /* <DEDUP_REMOVED lines=12> */
.L_x_214:
[----:B------:R-:W-:Y:S05]  /*6900*/  BSYNC B1 ;  /* 0x0000000000017941 */ /* 0x000fea0003800000 */
.L_x_213:
        /* <DEDUP_REMOVED lines=9> */
.L_x_216:
[----:B------:R-:W-:Y:S05]  /*69a0*/  BSYNC B1 ;  /* 0x0000000000017941 */ /* 0x000fea0003800000 */
.L_x_215:
        /* <DEDUP_REMOVED lines=9> */
.L_x_218:
[----:B------:R-:W-:Y:S05]  /*6a40*/  BSYNC B1 ;  /* 0x0000000000017941 */ /* 0x000fea0003800000 */
.L_x_217:
[----:B------:R-:W-:Y:S05]  /*6a50*/  @!P1 BRA `(.L_x_219) ;  /* 0x0000001800fc9947 */ /* 0x000fea0003800000 */
[----:B-----5:R-:W-:-:S05]  /*6a60*/  HADD2.F32 R138, -RZ, R138.H0_H0 ;  /* 0x2000008aff8a7230 */ /* 0x020fca0000004100 */
[----:B------:R-:W-:-:S04]  /*6a70*/  FMUL R138, R138, R121 ;  /* 0x000000798a8a7220 */ /* 0x000fc80000400000 */
[----:B------:R-:W-:-:S05]  /*6a80*/  FFMA R138, R71, R120, R138 ;  /* 0x00000078478a7223 */ /* 0x000fca000000008a */
[----:B------:R-:W-:-:S05]  /*6a90*/  F2FP.F16.F32.PACK_AB R138, RZ, R138 ;  /* 0x0000008aff8a723e */ /* 0x000fca00000000ff */
[----:B------:R0:W-:Y:S01]  /*6aa0*/  STG.E.U16 desc[UR36][R4.64+0xb2], R138 ;  /* 0x0000b28a04007986 */ /* 0x0001e2000c101524 */
[----:B------:R-:W-:Y:S05]  /*6ab0*/  BRA `(.L_x_219) ;  /* 0x0000001800e47947 */ /* 0x000fea0003800000 */
.L_x_30:
[----:B------:R-:W-:Y:S01]  /*6ac0*/  ULDC.64 UR4, c[0x0][0x5c0] ;  /* 0x0001700000047ab9 */ /* 0x000fe20000000a00 */
[-C--:B------:R-:W-:Y:S01]  /*6ad0*/  FMUL R72, R72, R120.reuse ;  /* 0x0000007848487220 */ /* 0x080fe20000400000 */
[----:B------:R-:W-:Y:S01]  /*6ae0*/  LEA R8, P2, R130, UR4, 0x1 ;  /* 0x0000000482087c11 */ /* 0x000fe2000f8408ff */
[----:B------:R-:W-:Y:S01]  /*6af0*/  FMUL R73, R73, R120 ;  /* 0x0000007849497220 */ /* 0x000fe20000400000 */
[----:B------:R-:W-:Y:S01]  /*6b00*/  ISETP.GT.AND P3, PT, R0, 0x1, P0 ;  /* 0x000000010000780c */ /* 0x000fe20000764270 */
[----:B------:R-:W-:Y:S01]  /*6b10*/  IMAD.SHL.U32 R7, R4, 0x10, RZ ;  /* 0x0000001004077824 */ /* 0x000fe200078e00ff */
[----:B------:R-:W-:Y:S01]  /*6b20*/  F2FP.F16.F32.PACK_AB R72, RZ, R72 ;  /* 0x00000048ff48723e */ /* 0x000fe200000000ff */
[-C--:B------:R-:W-:Y:S01]  /*6b30*/  FMUL R74, R74, R120.reuse ;  /* 0x000000784a4a7220 */ /* 0x080fe20000400000 */
[----:B------:R-:W-:Y:S01]  /*6b40*/  LEA.HI.X R9, R130, UR5, R137, 0x1, P2 ;  /* 0x0000000582097c11 */ /* 0x000fe200090f0c89 */
[-C--:B------:R-:W-:Y:S01]  /*6b50*/  FMUL R75, R75, R120.reuse ;  /* 0x000000784b4b7220 */ /* 0x080fe20000400000 */
[----:B------:R-:W-:Y:S01]  /*6b60*/  ISETP.GT.AND P2, PT, R122, 0x8, PT ;  /* 0x000000087a00780c */ /* 0x000fe20003f44270 */
[-C--:B------:R-:W-:Y:S01]  /*6b70*/  FMUL R76, R76, R120.reuse ;  /* 0x000000784c4c7220 */ /* 0x080fe20000400000 */
[----:B------:R-:W-:Y:S01]  /*6b80*/  F2FP.F16.F32.PACK_AB R73, RZ, R73 ;  /* 0x00000049ff49723e */ /* 0x000fe200000000ff */
[----:B------:R-:W-:Y:S01]  /*6b90*/  @P1 STG.E.U16 desc[UR36][R8.64], R72 ;  /* 0x0000004808001986 */ /* 0x000fe2000c101524 */
[----:B------:R-:W-:Y:S01]  /*6ba0*/  ISETP.GT.AND P1, PT, R0, RZ, P2 ;  /* 0x000000ff0000720c */ /* 0x000fe20001724270 */
[----:B------:R-:W-:Y:S01]  /*6bb0*/  FMUL R77, R77, R120 ;  /* 0x000000784d4d7220 */ /* 0x000fe20000400000 */
[----:B------:R-:W-:Y:S01]  /*6bc0*/  SHF.L.U64.HI R6, R4, 0x4, R5 ;  /* 0x0000000404067819 */ /* 0x000fe20000010205 */
[----:B------:R-:W-:Y:S01]  /*6bd0*/  @P3 STG.E.U16 desc[UR36][R8.64+0x2], R73 ;  /* 0x0000024908003986 */ /* 0x000fe2000c101524 */
[----:B------:R-:W-:Y:S01]  /*6be0*/  IADD3 R10, P4, R7, R8, RZ ;  /* 0x00000008070a7210 */ /* 0x000fe20007f9e0ff */
[----:B------:R-:W-:Y:S01]  /*6bf0*/  FMUL R78, R78, R120 ;  /* 0x000000784e4e7220 */ /* 0x000fe20000400000 */
[----:B------:R-:W-:Y:S01]  /*6c00*/  F2FP.F16.F32.PACK_AB R74, RZ, R74 ;  /* 0x0000004aff4a723e */ /* 0x000fe200000000ff */
[-C--:B------:R-:W-:Y:S01]  /*6c10*/  FMUL R79, R79, R120.reuse ;  /* 0x000000784f4f7220 */ /* 0x080fe20000400000 */
[----:B------:R-:W-:Y:S01]  /*6c20*/  ISETP.GT.AND P3, PT, R0, 0x1, P2 ;  /* 0x000000010000780c */ /* 0x000fe20001764270 */
[----:B------:R-:W-:Y:S01]  /*6c30*/  IMAD.X R11, R6, 0x1, R9, P4 ;  /* 0x00000001060b7824 */ /* 0x000fe200020e0609 */
[----:B------:R-:W-:Y:S01]  /*6c40*/  ISETP.GT.AND P5, PT, R0, 0x8, P0 ;  /* 0x000000080000780c */ /* 0x000fe200007a4270 */
[-C--:B------:R-:W-:Y:S01]  /*6c50*/  FMUL R80, R80, R120.reuse ;  /* 0x0000007850507220 */ /* 0x080fe20000400000 */
[C---:B------:R-:W-:Y:S01]  /*6c60*/  ISETP.GT.AND P4, PT, R0.reuse, 0x9, P0 ;  /* 0x000000090000780c */ /* 0x040fe20000784270 */
[-C--:B------:R-:W-:Y:S01]  /*6c70*/  FMUL R81, R81, R120.reuse ;  /* 0x0000007851517220 */ /* 0x080fe20000400000 */
[----:B------:R-:W-:Y:S01]  /*6c80*/  @P1 STG.E.U16 desc[UR36][R10.64], R74 ;  /* 0x0000004a0a001986 */ /* 0x000fe2000c101524 */
[----:B------:R-:W-:Y:S01]  /*6c90*/  ISETP.GT.AND P1, PT, R0, 0x8, P2 ;  /* 0x000000080000780c */ /* 0x000fe20001724270 */
[-C--:B------:R-:W-:Y:S01]  /*6ca0*/  FMUL R82, R82, R120.reuse ;  /* 0x0000007852527220 */ /* 0x080fe20000400000 */
[----:B------:R-:W-:Y:S01]  /*6cb0*/  F2FP.F16.F32.PACK_AB R75, RZ, R75 ;  /* 0x0000004bff4b723e */ /* 0x000fe200000000ff */
[----:B------:R-:W-:Y:S01]  /*6cc0*/  FMUL R83, R83, R120 ;  /* 0x0000007853537220 */ /* 0x000fe20000400000 */
[----:B------:R-:W-:Y:S01]  /*6cd0*/  F2FP.F16.F32.PACK_AB R76, RZ, R76 ;  /* 0x0000004cff4c723e */ /* 0x000fe200000000ff */
[----:B------:R-:W-:Y:S01]  /*6ce0*/  FMUL R84, R84, R120 ;  /* 0x0000007854547220 */ /* 0x000fe20000400000 */
[----:B------:R-:W-:Y:S01]  /*6cf0*/  F2FP.F16.F32.PACK_AB R77, RZ, R77 ;  /* 0x0000004dff4d723e */ /* 0x000fe200000000ff */
[----:B------:R-:W-:Y:S01]  /*6d00*/  @P3 STG.E.U16 desc[UR36][R10.64+0x2], R75 ;  /* 0x0000024b0a003986 */ /* 0x000fe2000c101524 */
[----:B------:R-:W-:Y:S01]  /*6d10*/  F2FP.F16.F32.PACK_AB R78, RZ, R78 ;  /* 0x0000004eff4e723e */ /* 0x000fe200000000ff */
[-C--:B------:R-:W-:Y:S01]  /*6d20*/  FMUL R85, R85, R120.reuse ;  /* 0x0000007855557220 */ /* 0x080fe20000400000 */
[C---:B------:R-:W-:Y:S01]  /*6d30*/  ISETP.GT.AND P3, PT, R0.reuse, 0x9, P2 ;  /* 0x000000090000780c */ /* 0x040fe20001764270 */
[----:B------:R-:W-:Y:S01]  /*6d40*/  @P5 STG.E.U16 desc[UR36][R8.64+0x10], R76 ;  /* 0x0000104c08005986 */ /* 0x000fe2000c101524 */
[----:B------:R-:W-:Y:S01]  /*6d50*/  ISETP.GT.AND P5, PT, R0, 0x10, P0 ;  /* 0x000000100000780c */ /* 0x000fe200007a4270 */
[-C--:B------:R-:W-:Y:S01]  /*6d60*/  FMUL R86, R86, R120.reuse ;  /* 0x0000007856567220 */ /* 0x080fe20000400000 */
[----:B------:R-:W-:Y:S01]  /*6d70*/  F2FP.F16.F32.PACK_AB R79, RZ, R79 ;  /* 0x0000004fff4f723e */ /* 0x000fe200000000ff */
[----:B------:R-:W-:Y:S01]  /*6d80*/  @P4 STG.E.U16 desc[UR36][R8.64+0x12], R77 ;  /* 0x0000124d08004986 */ /* 0x000fe2000c101524 */
[C---:B------:R-:W-:Y:S01]  /*6d90*/  ISETP.GT.AND P4, PT, R0.reuse, 0x11, P0 ;  /* 0x000000110000780c */ /* 0x040fe20000784270 */
[----:B------:R-:W-:Y:S01]  /*6da0*/  FMUL R87, R87, R120 ;  /* 0x0000007857577220 */ /* 0x000fe20000400000 */
[----:B------:R-:W-:Y:S01]  /*6db0*/  F2FP.F16.F32.PACK_AB R80, RZ, R80 ;  /* 0x00000050ff50723e */ /* 0x000fe200000000ff */
[----:B------:R-:W-:Y:S01]  /*6dc0*/  @P1 STG.E.U16 desc[UR36][R10.64+0x10], R78 ;  /* 0x0000104e0a001986 */ /* 0x000fe2000c101524 */
[----:B------:R-:W-:Y:S01]  /*6dd0*/  ISETP.GT.AND P1, PT, R0, 0x10, P2 ;  /* 0x000000100000780c */ /* 0x000fe20001724270 */
        /* <DEDUP_REMOVED lines=30> */
[-C--:B------:R-:W-:Y:S01]  /*6fc0*/  FMUL R96, R96, R120.reuse ;  /* 0x0000007860607220 */ /* 0x080fe20000400000 */
[----:B------:R-:W-:Y:S01]  /*6fd0*/  F2FP.F16.F32.PACK_AB R89, RZ, R89 ;  /* 0x00000059ff59723e */ /* 0x000fe200000000ff */
[----:B------:R-:W-:Y:S01]  /*6fe0*/  @P1 STG.E.U16 desc[UR36][R10.64+0x30], R86 ;  /* 0x000030560a001986 */ /* 0x000fe2000c101524 */
[----:B------:R-:W-:Y:S01]  /*6ff0*/  ISETP.GT.AND P1, PT, R0, 0x20, P2 ;  /* 0x000000200000780c */ /* 0x000fe20001724270 */
[----:B------:R-:W-:Y:S01]  /*7000*/  FMUL R97, R97, R120 ;  /* 0x0000007861617220 */ /* 0x000fe20000400000 */
[----:B------:R-:W-:Y:S01]  /*7010*/  F2FP.F16.F32.PACK_AB R90, RZ, R90 ;  /* 0x0000005aff5a723e */ /* 0x000fe200000000ff */
        /* <DEDUP_REMOVED lines=82> */
[----:B------:R-:W-:Y:S01]  /*7540*/  FMUL R25, R25, R120 ;  /* 0x0000007819197220 */ /* 0x000fe20000400000 */
[----:B------:R-:W-:Y:S01]  /*7550*/  F2FP.F16.F32.PACK_AB R114, RZ, R114 ;  /* 0x00000072ff72723e */ /* 0x000fe200000000ff */
[-C--:B------:R-:W-:Y:S01]  /*7560*/  FMUL R26, R26, R120.reuse ;  /* 0x000000781a1a7220 */ /* 0x080fe20000400000 */
[----:B------:R-:W-:Y:S01]  /*7570*/  F2FP.F16.F32.PACK_AB R115, RZ, R115 ;  /* 0x00000073ff73723e */ /* 0x000fe200000000ff */
        /* <DEDUP_REMOVED lines=35> */
[----:B------:R-:W-:Y:S01]  /*77b0*/  ISETP.GT.AND P2, PT, R0, 0x59, P2 ;  /* 0x000000590000780c */ /* 0x000fe20001744270 */
[-C--:B------:R-:W-:Y:S01]  /*77c0*/  FMUL R37, R37, R120.reuse ;  /* 0x0000007825257220 */ /* 0x080fe20000400000 */
[----:B------:R-:W-:Y:S01]  /*77d0*/  F2FP.F16.F32.PACK_AB R29, RZ, R29 ;  /* 0x0000001dff1d723e */ /* 0x000fe200000000ff */
[----:B------:R-:W-:Y:S01]  /*77e0*/  FMUL R38, R38, R120 ;  /* 0x0000007826267220 */ /* 0x000fe20000400000 */
[----:B------:R-:W-:Y:S01]  /*77f0*/  F2FP.F16.F32.PACK_AB R30, RZ, R30 ;  /* 0x0000001eff1e723e */ /* 0x000fe200000000ff */
[-C--:B------:R-:W-:Y:S01]  /*7800*/  FMUL R39, R39, R120.reuse ;  /* 0x0000007827277220 */ /* 0x080fe20000400000 */
[----:B------:R-:W-:Y:S01]  /*7810*/  F2FP.F16.F32.PACK_AB R31, RZ, R31 ;  /* 0x0000001fff1f723e */ /* 0x000fe200000000ff */
[----:B------:R-:W-:Y:S01]  /*7820*/  @P4 STG.E.U16 desc[UR36][R8.64+0xa2], R113 ;  /* 0x0000a27108004986 */ /* 0x000fe2000c101524 */
[----:B------:R-:W-:Y:S01]  /*7830*/  ISETP.GT.AND P4, PT, R0, 0x58, P0 ;  /* 0x000000580000780c */ /* 0x000fe20000784270 */
[----:B------:R-:W-:Y:S01]  /*7840*/  FMUL R40, R40, R120 ;  /* 0x0000007828287220 */ /* 0x000fe20000400000 */
[----:B------:R-:W-:Y:S01]  /*7850*/  F2FP.F16.F32.PACK_AB R32, RZ, R32 ;  /* 0x00000020ff20723e */ /* 0x000fe200000000ff */
[----:B------:R-:W-:Y:S01]  /*7860*/  @P3 STG.E.U16 desc[UR36][R10.64+0xa0], R114 ;  /* 0x0000a0720a003986 */ /* 0x000fe2000c101524 */
[----:B------:R-:W-:Y:S01]  /*7870*/  ISETP.GT.AND P3, PT, R0, 0x59, P0 ;  /* 0x000000590000780c */ /* 0x000fe20000764270 */
[-C--:B------:R-:W-:Y:S01]  /*7880*/  FMUL R41, R41, R120.reuse ;  /* 0x0000007829297220 */ /* 0x080fe20000400000 */
[C---:B------:R-:W-:Y:S01]  /*7890*/  ISETP.GT.AND P0, PT, R122.reuse, 0x88, PT ;  /* 0x000000887a00780c */ /* 0x040fe20003f04270 */
[----:B------:R-:W-:Y:S01]  /*78a0*/  @P1 STG.E.U16 desc[UR36][R10.64+0xa2], R115 ;  /* 0x0000a2730a001986 */ /* 0x000fe2000c101524 */
[----:B------:R-:W-:Y:S01]  /*78b0*/  ISETP.GT.AND P1, PT, R122, 0x80, PT ;  /* 0x000000807a00780c */ /* 0x000fe20003f24270 */
[-C--:B------:R-:W-:Y:S01]  /*78c0*/  FMUL R42, R42, R120.reuse ;  /* 0x000000782a2a7220 */ /* 0x080fe20000400000 */
[----:B------:R-:W-:Y:S01]  /*78d0*/  F2FP.F16.F32.PACK_AB R33, RZ, R33 ;  /* 0x00000021ff21723e */ /* 0x000fe200000000ff */
[----:B------:R-:W-:Y:S01]  /*78e0*/  FMUL R43, R43, R120 ;  /* 0x000000782b2b7220 */ /* 0x000fe20000400000 */
[----:B------:R-:W-:Y:S01]  /*78f0*/  F2FP.F16.F32.PACK_AB R34, RZ, R34 ;  /* 0x00000022ff22723e */ /* 0x000fe200000000ff */
[----:B------:R-:W-:Y:S01]  /*7900*/  @P4 STG.E.U16 desc[UR36][R8.64+0xb0], R116 ;  /* 0x0000b07408004986 */ /* 0x000fe2000c101524 */
[----:B------:R-:W-:Y:S01]  /*7910*/  ISETP.GT.AND P4, PT, R0, RZ, P1 ;  /* 0x000000ff0000720c */ /* 0x000fe20000f84270 */
[-C--:B------:R-:W-:Y:S01]  /*7920*/  FMUL R44, R44, R120.reuse ;  /* 0x000000782c2c7220 */ /* 0x080fe20000400000 */
[----:B------:R-:W-:Y:S01]  /*7930*/  F2FP.F16.F32.PACK_AB R35, RZ, R35 ;  /* 0x00000023ff23723e */ /* 0x000fe200000000ff */
[----:B------:R0:W-:Y:S01]  /*7940*/  @P3 STG.E.U16 desc[UR36][R8.64+0xb2], R117 ;  /* 0x0000b27508003986 */ /* 0x0001e2000c101524 */
[----:B------:R-:W-:Y:S01]  /*7950*/  ISETP.GT.AND P3, PT, R0, 0x1, P1 ;  /* 0x000000010000780c */ /* 0x000fe20000f64270 */
[----:B------:R-:W-:Y:S01]  /*7960*/  FMUL R45, R45, R120 ;  /* 0x000000782d2d7220 */ /* 0x000fe20000400000 */
[----:B------:R-:W-:Y:S01]  /*7970*/  F2FP.F16.F32.PACK_AB R36, RZ, R36 ;  /* 0x00000024ff24723e */ /* 0x000fe200000000ff */
[----:B------:R-:W-:Y:S01]  /*7980*/  @P5 STG.E.U16 desc[UR36][R10.64+0xb0], R118 ;  /* 0x0000b0760a005986 */ /* 0x000fe2000c101524 */
[----:B------:R-:W-:Y:S01]  /*7990*/  F2FP.F16.F32.PACK_AB R37, RZ, R37 ;  /* 0x00000025ff25723e */ /* 0x000fe200000000ff */
[----:B------:R-:W-:Y:S01]  /*79a0*/  FMUL R46, R46, R120 ;  /* 0x000000782e2e7220 */ /* 0x000fe20000400000 */
[----:B------:R-:W-:Y:S01]  /*79b0*/  F2FP.F16.F32.PACK_AB R38, RZ, R38 ;  /* 0x00000026ff26723e */ /* 0x000fe200000000ff */
[----:B------:R-:W-:Y:S01]  /*79c0*/  @P2 STG.E.U16 desc[UR36][R10.64+0xb2], R119 ;  /* 0x0000b2770a002986 */ /* 0x000fe2000c101524 */
[----:B------:R-:W-:Y:S01]  /*79d0*/  ISETP.GT.AND P2, PT, R0, RZ, P0 ;  /* 0x000000ff0000720c */ /* 0x000fe20000744270 */
[-C--:B------:R-:W-:Y:S01]  /*79e0*/  FMUL R47, R47, R120.reuse ;  /* 0x000000782f2f7220 */ /* 0x080fe20000400000 */
[----:B------:R-:W-:Y:S01]  /*79f0*/  F2FP.F16.F32.PACK_AB R39, RZ, R39 ;  /* 0x00000027ff27723e */ /* 0x000fe200000000ff */
[----:B------:R-:W-:Y:S01]  /*7a00*/  FMUL R48, R48, R120 ;  /* 0x0000007830307220 */ /* 0x000fe20000400000 */
[----:B0-----:R-:W-:Y:S01]  /*7a10*/  LEA R8, P5, R4, R8, 0x8 ;  /* 0x0000000804087211 */ /* 0x001fe200078a40ff */
[----:B------:R-:W-:Y:S01]  /*7a20*/  FMUL R49, R49, R120 ;  /* 0x0000007831317220 */ /* 0x000fe20000400000 */
[----:B------:R-:W-:Y:S01]  /*7a30*/  F2FP.F16.F32.PACK_AB R40, RZ, R40 ;  /* 0x00000028ff28723e */ /* 0x000fe200000000ff */
[-C--:B------:R-:W-:Y:S01]  /*7a40*/  FMUL R50, R50, R120.reuse ;  /* 0x0000007832327220 */ /* 0x080fe20000400000 */
[----:B------:R-:W-:Y:S01]  /*7a50*/  LEA.HI.X R9, R4, R9, R5, 0x8, P5 ;  /* 0x0000000904097211 */ /* 0x000fe200028f4405 */
[-C--:B------:R-:W-:Y:S01]  /*7a60*/  FMUL R51, R51, R120.reuse ;  /* 0x0000007833337220 */ /* 0x080fe20000400000 */
[----:B------:R-:W-:Y:S01]  /*7a70*/  ISETP.GT.AND P5, PT, R0, 0x1, P0 ;  /* 0x000000010000780c */ /* 0x000fe200007a4270 */
[-C--:B------:R-:W-:Y:S01]  /*7a80*/  FMUL R52, R52, R120.reuse ;  /* 0x0000007834347220 */ /* 0x080fe20000400000 */
[----:B------:R-:W-:Y:S01]  /*7a90*/  F2FP.F16.F32.PACK_AB R41, RZ, R41 ;  /* 0x00000029ff29723e */ /* 0x000fe200000000ff */
[----:B------:R-:W-:Y:S01]  /*7aa0*/  @P4 STG.E.U16 desc[UR36][R8.64], R24 ;  /* 0x0000001808004986 */ /* 0x000fe2000c101524 */
[----:B------:R-:W-:Y:S01]  /*7ab0*/  ISETP.GT.AND P4, PT, R0, 0x8, P1 ;  /* 0x000000080000780c */ /* 0x000fe20000f84270 */
[----:B------:R-:W-:Y:S01]  /*7ac0*/  FMUL R53, R53, R120 ;  /* 0x0000007835357220 */ /* 0x000fe20000400000 */
[----:B------:R-:W-:Y:S01]  /*7ad0*/  F2FP.F16.F32.PACK_AB R42, RZ, R42 ;  /* 0x0000002aff2a723e */ /* 0x000fe200000000ff */
[----:B------:R-:W-:Y:S01]  /*7ae0*/  @P3 STG.E.U16 desc[UR36][R8.64+0x2], R25 ;  /* 0x0000021908003986 */ /* 0x000fe2000c101524 */
[----:B------:R-:W-:Y:S01]  /*7af0*/  IADD3 R4, P3, R7, R8, RZ ;  /* 0x0000000807047210 */ /* 0x000fe20007f7e0ff */
[-C--:B------:R-:W-:Y:S01]  /*7b00*/  FMUL R54, R54, R120.reuse ;  /* 0x0000007836367220 */ /* 0x080fe20000400000 */
[----:B------:R-:W-:Y:S01]  /*7b10*/  F2FP.F16.F32.PACK_AB R43, RZ, R43 ;  /* 0x0000002bff2b723e */ /* 0x000fe200000000ff */
[----:B------:R-:W-:Y:S01]  /*7b20*/  FMUL R55, R55, R120 ;  /* 0x0000007837377220 */ /* 0x000fe20000400000 */
[----:B------:R-:W-:Y:S01]  /*7b30*/  F2FP.F16.F32.PACK_AB R44, RZ, R44 ;  /* 0x0000002cff2c723e */ /* 0x000fe200000000ff */
[--C-:B------:R-:W-:Y:S01]  /*7b40*/  IMAD.X R5, R6, 0x1, R9.reuse, P3 ;  /* 0x0000000106057824 */ /* 0x100fe200018e0609 */
[----:B------:R-:W-:Y:S01]  /*7b50*/  ISETP.GT.AND P3, PT, R0, 0x9, P1 ;  /* 0x000000090000780c */ /* 0x000fe20000f64270 */
[-C--:B------:R-:W-:Y:S01]  /*7b60*/  FMUL R56, R56, R120.reuse ;  /* 0x0000007838387220 */ /* 0x080fe20000400000 */
[----:B------:R-:W-:Y:S01]  /*7b70*/  F2FP.F16.F32.PACK_AB R45, RZ, R45 ;  /* 0x0000002dff2d723e */ /* 0x000fe200000000ff */
[--C-:B------:R-:W-:Y:S01]  /*7b80*/  @P4 IMAD.MOV.U32 R6, RZ, RZ, R8.reuse ;  /* 0x000000ffff064224 */ /* 0x100fe200078e0008 */
[----:B------:R-:W-:Y:S01]  /*7b90*/  @P2 STG.E.U16 desc[UR36][R4.64], R26 ;  /* 0x0000001a04002986 */ /* 0x000fe2000c101524 */
[--C-:B------:R-:W-:Y:S01]  /*7ba0*/  @P4 IMAD.MOV.U32 R7, RZ, RZ, R9.reuse ;  /* 0x000000ffff074224 */ /* 0x100fe200078e0009 */
[C---:B------:R-:W-:Y:S01]  /*7bb0*/  ISETP.GT.AND P2, PT, R0.reuse, 0x8, P0 ;  /* 0x000000080000780c */ /* 0x040fe20000744270 */
[-C--:B------:R-:W-:Y:S01]  /*7bc0*/  FMUL R57, R57, R120.reuse ;  /* 0x0000007839397220 */ /* 0x080fe20000400000 */
[----:B------:R-:W-:Y:S01]  /*7bd0*/  @P5 STG.E.U16 desc[UR36][R4.64+0x2], R27 ;  /* 0x0000021b04005986 */ /* 0x000fe2000c101524 */
[----:B------:R-:W-:Y:S01]  /*7be0*/  ISETP.GT.AND P5, PT, R0, 0x9, P0 ;  /* 0x000000090000780c */ /* 0x000fe200007a4270 */
[----:B------:R-:W-:Y:S01]  /*7bf0*/  FMUL R58, R58, R120 ;  /* 0x000000783a3a7220 */ /* 0x000fe20000400000 */
[----:B------:R-:W-:Y:S01]  /*7c00*/  F2FP.F16.F32.PACK_AB R46, RZ, R46 ;  /* 0x0000002eff2e723e */ /* 0x000fe200000000ff */
[----:B------:R0:W-:Y:S01]  /*7c10*/  @P4 STG.E.U16 desc[UR36][R6.64+0x10], R28 ;  /* 0x0000101c06004986 */ /* 0x0001e2000c101524 */
        /* <DEDUP_REMOVED lines=9> */
[----:B------:R-:W-:Y:S01]  /*7cb0*/  FMUL R63, R63, R120 ;  /* 0x000000783f3f7220 */ /* 0x000fe20000400000 */
[----:B------:R-:W-:Y:S01]  /*7cc0*/  F2FP.F16.F32.PACK_AB R51, RZ, R51 ;  /* 0x00000033ff33723e */ /* 0x000fe200000000ff */
[--C-:B0-----:R-:W-:Y:S01]  /*7cd0*/  @P3 IMAD.MOV.U32 R6, RZ, RZ, R8.reuse ;  /* 0x000000ffff063224 */ /* 0x101fe200078e0008 */
[----:B------:R-:W-:Y:S01]  /*7ce0*/  F2FP.F16.F32.PACK_AB R52, RZ, R52 ;  /* 0x00000034ff34723e */ /* 0x000fe200000000ff */
[--C-:B------:R-:W-:Y:S01]  /*7cf0*/  @P3 IMAD.MOV.U32 R7, RZ, RZ, R9.reuse ;  /* 0x000000ffff073224 */ /* 0x100fe200078e0009 */
[----:B------:R-:W-:Y:S01]  /*7d00*/  F2FP.F16.F32.PACK_AB R53, RZ, R53 ;  /* 0x00000035ff35723e */ /* 0x000fe200000000ff */
[----:B------:R-:W-:Y:S01]  /*7d10*/  FMUL R64, R64, R120 ;  /* 0x0000007840407220 */ /* 0x000fe20000400000 */
[----:B------:R-:W-:Y:S01]  /*7d20*/  F2FP.F16.F32.PACK_AB R54, RZ, R54 ;  /* 0x00000036ff36723e */ /* 0x000fe200000000ff */
[-C--:B------:R-:W-:Y:S01]  /*7d30*/  FMUL R65, R65, R120.reuse ;  /* 0x0000007841417220 */ /* 0x080fe20000400000 */
[----:B------:R0:W-:Y:S01]  /*7d40*/  @P3 STG.E.U16 desc[UR36][R6.64+0x12], R29 ;  /* 0x0000121d06003986 */ /* 0x0001e2000c101524 */
        /* <DEDUP_REMOVED lines=11> */
[----:B0-----:R-:W-:Y:S01]  /*7e00*/  @P4 IMAD.MOV.U32 R6, RZ, RZ, R8 ;  /* 0x000000ffff064224 */ /* 0x001fe200078e0008 */
[----:B------:R-:W-:Y:S01]  /*7e10*/  F2FP.F16.F32.PACK_AB R58, RZ, R58 ;  /* 0x0000003aff3a723e */ /* 0x000fe200000000ff */
[----:B------:R-:W-:Y:S01]  /*7e20*/  @P4 IMAD.MOV.U32 R7, RZ, RZ, R9 ;  /* 0x000000ffff074224 */ /* 0x000fe200078e0009 */
[----:B------:R-:W-:Y:S01]  /*7e30*/  F2FP.F16.F32.PACK_AB R59, RZ, R59 ;  /* 0x0000003bff3b723e */ /* 0x000fe200000000ff */
[----:B------:R-:W-:Y:S01]  /*7e40*/  FMUL R69, R69, R120 ;  /* 0x0000007845457220 */ /* 0x000fe20000400000 */
[----:B------:R-:W-:Y:S01]  /*7e50*/  F2FP.F16.F32.PACK_AB R60, RZ, R60 ;  /* 0x0000003cff3c723e */ /* 0x000fe200000000ff */
[-C--:B------:R-:W-:Y:S01]  /*7e60*/  FMUL R70, R70, R120.reuse ;  /* 0x0000007846467220 */ /* 0x080fe20000400000 */
[----:B------:R0:W-:Y:S01]  /*7e70*/  @P4 STG.E.U16 desc[UR36][R6.64+0x20], R32 ;  /* 0x0000202006004986 */ /* 0x0001e2000c101524 */
[----:B------:R-:W-:Y:S01]  /*7e80*/  ISETP.GT.AND P4, PT, R0, 0x18, P1 ;  /* 0x000000180000780c */ /* 0x000fe20000f84270 */
[----:B------:R-:W-:Y:S01]  /*7e90*/  FMUL R71, R71, R120 ;  /* 0x0000007847477220 */ /* 0x000fe20000400000 */
[----:B------:R-:W-:-:S02]  /*7ea0*/  F2FP.F16.F32.PACK_AB R61, RZ, R61 ;  /* 0x0000003dff3d723e */ /* 0x000fc400000000ff */
[----:B------:R-:W-:Y:S02]  /*7eb0*/  F2FP.F16.F32.PACK_AB R62, RZ, R62 ;  /* 0x0000003eff3e723e */ /* 0x000fe400000000ff */
[----:B------:R-:W-:Y:S02]  /*7ec0*/  F2FP.F16.F32.PACK_AB R63, RZ, R63 ;  /* 0x0000003fff3f723e */ /* 0x000fe400000000ff */
[----:B------:R-:W-:Y:S02]  /*7ed0*/  F2FP.F16.F32.PACK_AB R64, RZ, R64 ;  /* 0x00000040ff40723e */ /* 0x000fe400000000ff */
[----:B------:R-:W-:Y:S01]  /*7ee0*/  F2FP.F16.F32.PACK_AB R65, RZ, R65 ;  /* 0x00000041ff41723e */ /* 0x000fe200000000ff */
[----:B0-----:R-:W-:Y:S01]  /*7ef0*/  @P3 IMAD.MOV.U32 R6, RZ, RZ, R8 ;  /* 0x000000ffff063224 */ /* 0x001fe200078e0008 */
[----:B------:R-:W-:Y:S01]  /*7f00*/  F2FP.F16.F32.PACK_AB R66, RZ, R66 ;  /* 0x00000042ff42723e */ /* 0x000fe200000000ff */
[----:B------:R-:W-:Y:S01]  /*7f10*/  @P3 IMAD.MOV.U32 R7, RZ, RZ, R9 ;  /* 0x000000ffff073224 */ /* 0x000fe200078e0009 */
[----:B------:R-:W-:-:S02]  /*7f20*/  F2FP.F16.F32.PACK_AB R67, RZ, R67 ;  /* 0x00000043ff43723e */ /* 0x000fc400000000ff */
[----:B------:R-:W-:Y:S02]  /*7f30*/  F2FP.F16.F32.PACK_AB R68, RZ, R68 ;  /* 0x00000044ff44723e */ /* 0x000fe400000000ff */
[----:B------:R0:W-:Y:S01]  /*7f40*/  @P3 STG.E.U16 desc[UR36][R6.64+0x22], R33 ;  /* 0x0000222106003986 */ /* 0x0001e2000c101524 */
[C---:B------:R-:W-:Y:S02]  /*7f50*/  ISETP.GT.AND P3, PT, R0.reuse, 0x19, P1 ;  /* 0x000000190000780c */ /* 0x040fe40000f64270 */
[----:B------:R-:W-:Y:S01]  /*7f60*/  F2FP.F16.F32.PACK_AB R69, RZ, R69 ;  /* 0x00000045ff45723e */ /* 0x000fe200000000ff */
[----:B------:R-:W-:Y:S01]  /*7f70*/  @P2 STG.E.U16 desc[UR36][R4.64+0x20], R34 ;  /* 0x0000202204002986 */ /* 0x000fe2000c101524 */
[C---:B------:R-:W-:Y:S02]  /*7f80*/  ISETP.GT.AND P2, PT, R0.reuse, 0x18, P0 ;  /* 0x000000180000780c */ /* 0x040fe40000744270 */
[----:B------:R-:W-:Y:S01]  /*7f90*/  F2FP.F16.F32.PACK_AB R70, RZ, R70 ;  /* 0x00000046ff46723e */ /* 0x000fe200000000ff */
[----:B------:R-:W-:Y:S01]  /*7fa0*/  @P5 STG.E.U16 desc[UR36][R4.64+0x22], R35 ;  /* 0x0000222304005986 */ /* 0x000fe2000c101524 */
[----:B------:R-:W-:-:S02]  /*7fb0*/  ISETP.GT.AND P5, PT, R0, 0x19, P0 ;  /* 0x000000190000780c */ /* 0x000fc400007a4270 */
[----:B------:R-:W-:Y:S01]  /*7fc0*/  F2FP.F16.F32.PACK_AB R71, RZ, R71 ;  /* 0x00000047ff47723e */ /* 0x000fe200000000ff */
[----:B0-----:R-:W-:Y:S01]  /*7fd0*/  @P4 IMAD.MOV.U32 R6, RZ, RZ, R8 ;  /* 0x000000ffff064224 */ /* 0x001fe200078e0008 */
[----:B------:R-:W-:-:S05]  /*7fe0*/  @P4 MOV R7, R9 ;  /* 0x0000000900074202 */ /* 0x000fca0000000f00 */
[----:B------:R0:W-:Y:S01]  /*7ff0*/  @P4 STG.E.U16 desc[UR36][R6.64+0x30], R36 ;  /* 0x0000302406004986 */ /* 0x0001e2000c101524 */
[----:B------:R-:W-:Y:S01]  /*8000*/  ISETP.GT.AND P4, PT, R0, 0x20, P1 ;  /* 0x000000200000780c */ /* 0x000fe20000f84270 */
[----:B0-----:R-:W-:Y:S02]  /*8010*/  @P3 IMAD.MOV.U32 R6, RZ, RZ, R8 ;  /* 0x000000ffff063224 */ /* 0x001fe400078e0008 */
[----:B------:R-:W-:-:S05]  /*8020*/  @P3 IMAD.MOV.U32 R7, RZ, RZ, R9 ;  /* 0x000000ffff073224 */ /* 0x000fca00078e0009 */
[----:B------:R0:W-:Y:S01]  /*8030*/  @P3 STG.E.U16 desc[UR36][R6.64+0x32], R37 ;  /* 0x0000322506003986 */ /* 0x0001e2000c101524 */
[----:B------:R-:W-:-:S03]  /*8040*/  ISETP.GT.AND P3, PT, R0, 0x21, P1 ;  /* 0x000000210000780c */ /* 0x000fc60000f64270 */
[----:B------:R-:W-:Y:S01]  /*8050*/  @P2 STG.E.U16 desc[UR36][R4.64+0x30], R38 ;  /* 0x0000302604002986 */ /* 0x000fe2000c101524 */
[----:B------:R-:W-:-:S03]  /*8060*/  ISETP.GT.AND P2, PT, R0, 0x20, P0 ;  /* 0x000000200000780c */ /* 0x000fc60000744270 */
[----:B------:R-:W-:Y:S01]  /*8070*/  @P5 STG.E.U16 desc[UR36][R4.64+0x32], R39 ;  /* 0x0000322704005986 */ /* 0x000fe2000c101524 */
[----:B------:R-:W-:Y:S01]  /*8080*/  ISETP.GT.AND P5, PT, R0, 0x21, P0 ;  /* 0x000000210000780c */ /* 0x000fe200007a4270 */
[----:B0-----:R-:W-:Y:S02]  /*8090*/  @P4 IMAD.MOV.U32 R6, RZ, RZ, R8 ;  /* 0x000000ffff064224 */ /* 0x001fe400078e0008 */
[----:B------:R-:W-:-:S05]  /*80a0*/  @P4 IMAD.MOV.U32 R7, RZ, RZ, R9 ;  /* 0x000000ffff074224 */ /* 0x000fca00078e0009 */
        /* <DEDUP_REMOVED lines=73> */
[C---:B------:R-:W-:Y:S02]  /*8540*/  ISETP.GT.AND P4, PT, R0.reuse, 0x51, P0 ;  /* 0x000000510000780c */ /* 0x040fe40000784270 */
[----:B------:R-:W-:Y:S01]  /*8550*/  ISETP.GT.AND P0, PT, R0, 0x59, P0 ;  /* 0x000000590000780c */ /* 0x000fe20000704270 */
[----:B0-----:R-:W-:Y:S02]  /*8560*/  @P3 IMAD.MOV.U32 R6, RZ, RZ, R8 ;  /* 0x000000ffff063224 */ /* 0x001fe400078e0008 */
[----:B------:R-:W-:-:S05]  /*8570*/  @P3 IMAD.MOV.U32 R7, RZ, RZ, R9 ;  /* 0x000000ffff073224 */ /* 0x000fca00078e0009 */
[----:B------:R0:W-:Y:S01]  /*8580*/  @P3 STG.E.U16 desc[UR36][R6.64+0xa2], R65 ;  /* 0x0000a24106003986 */ /* 0x0001e2000c101524 */
[C---:B------:R-:W-:Y:S02]  /*8590*/  ISETP.GT.AND P3, PT, R0.reuse, 0x58, P1 ;  /* 0x000000580000780c */ /* 0x040fe40000f64270 */
[----:B------:R-:W-:Y:S01]  /*85a0*/  ISETP.GT.AND P1, PT, R0, 0x59, P1 ;  /* 0x000000590000780c */ /* 0x000fe20000f24270 */
[----:B------:R-:W-:Y:S04]  /*85b0*/  @P2 STG.E.U16 desc[UR36][R4.64+0xa0], R66 ;  /* 0x0000a04204002986 */ /* 0x000fe8000c101524 */
[----:B------:R-:W-:Y:S06]  /*85c0*/  @P4 STG.E.U16 desc[UR36][R4.64+0xa2], R67 ;  /* 0x0000a24304004986 */ /* 0x000fec000c101524 */
[----:B0-----:R-:W-:-:S02]  /*85d0*/  @P3 IMAD.MOV.U32 R6, RZ, RZ, R8 ;  /* 0x000000ffff063224 */ /* 0x001fc400078e0008 */
[----:B------:R-:W-:-:S05]  /*85e0*/  @P3 IMAD.MOV.U32 R7, RZ, RZ, R9 ;  /* 0x000000ffff073224 */ /* 0x000fca00078e0009 */
[----:B------:R0:W-:Y:S04]  /*85f0*/  @P3 STG.E.U16 desc[UR36][R6.64+0xb0], R68 ;  /* 0x0000b04406003986 */ /* 0x0001e8000c101524 */
[----:B------:R1:W-:Y:S04]  /*8600*/  @P1 STG.E.U16 desc[UR36][R8.64+0xb2], R69 ;  /* 0x0000b24508001986 */ /* 0x0003e8000c101524 */
[----:B------:R1:W-:Y:S01]  /*8610*/  @P5 STG.E.U16 desc[UR36][R4.64+0xb0], R70 ;  /* 0x0000b04604005986 */ /* 0x0003e2000c101524 */
[----:B0-----:R-:W-:Y:S02]  /*8620*/  @P0 IMAD.MOV.U32 R6, RZ, RZ, R4 ;  /* 0x000000ffff060224 */ /* 0x001fe400078e0004 */
[----:B------:R-:W-:-:S05]  /*8630*/  @P0 IMAD.MOV.U32 R7, RZ, RZ, R5 ;  /* 0x000000ffff070224 */ /* 0x000fca00078e0005 */
[----:B------:R1:W-:Y:S02]  /*8640*/  @P0 STG.E.U16 desc[UR36][R6.64+0xb2], R71 ;  /* 0x0000b24706000986 */ /* 0x0003e4000c101524 */
.L_x_219:
[----:B------:R-:W-:Y:S05]  /*8650*/  BSYNC B0 ;  /* 0x0000000000007941 */ /* 0x000fea0003800000 */
.L_x_29:
[----:B------:R-:W-:Y:S01]  /*8660*/  ULDC UR4, c[0x0][0xc] ;  /* 0x0000030000047ab9 */ /* 0x000fe20000000800 */
[----:B------:R-:W-:Y:S01]  /*8670*/  ULDC UR5, c[0x0][0x10] ;  /* 0x0000040000057ab9 */ /* 0x000fe20000000800 */
[----:B01----:R-:W0:Y:S01]  /*8680*/  LDC R5, c[0x0][0x14] ;  /* 0x00000500ff057b82 */ /* 0x003e220000000800 */
[----:B------:R-:W-:Y:S01]  /*8690*/  UIMAD.WIDE.U32 UR4, UR4, UR5, URZ ;  /* 0x00000005040472a5 */ /* 0x000fe2000f8e003f */
[----:B------:R-:W-:Y:S01]  /*86a0*/  PRMT R0, RZ, 0x7610, R0 ;  /* 0x00007610ff007816 */ /* 0x000fe20000000000 */
[----:B------:R-:W-:Y:S02]  /*86b0*/  IMAD.MOV.U32 R122, RZ, RZ, -0x1 ;  /* 0xffffffffff7a7424 */ /* 0x000fe400078e00ff */
[----:B------:R-:W-:Y:S02]  /*86c0*/  IMAD.MOV.U32 R23, RZ, RZ, -0x1 ;  /* 0xffffffffff177424 */ /* 0x000fe400078e00ff */
[----:B0-----:R-:W-:-:S04]  /*86d0*/  IMAD.WIDE.U32 R16, R5, UR4, R16 ;  /* 0x0000000405107c25 */ /* 0x001fc8000f8e0010 */
[----:B------:R-:W-:Y:S01]  /*86e0*/  IMAD R5, R5, UR5, RZ ;  /* 0x0000000505057c24 */ /* 0x000fe2000f8e02ff */
[----:B------:R-:W-:Y:S02]  /*86f0*/  ULDC.64 UR4, c[0x0][0x650] ;  /* 0x0001940000047ab9 */ /* 0x000fe40000000a00 */
[----:B------:R-:W-:Y:S01]  /*8700*/  ISETP.GE.U32.AND P0, PT, R16, UR4, PT ;  /* 0x0000000410007c0c */ /* 0x000fe2000bf06070 */
[----:B------:R-:W-:-:S05]  /*8710*/  IMAD.IADD R17, R17, 0x1, R5 ;  /* 0x0000000111117824 */ /* 0x000fca00078e0205 */
[----:B------:R-:W-:-:S13]  /*8720*/  ISETP.GE.U32.AND.EX P0, PT, R17, UR5, PT, P0 ;  /* 0x0000000511007c0c */ /* 0x000fda000bf06100 */
[----:B------:R-:W-:Y:S05]  /*8730*/  @P0 BRA `(.L_x_220) ;  /* 0x0000000400640947 */ /* 0x000fea0003800000 */
[----:B------:R-:W0:Y:S01]  /*8740*/  S2R R12, SR_CTAID.X ;  /* 0x00000000000c7919 */ /* 0x000e220000002500 */
[----:B------:R-:W1:Y:S01]  /*8750*/  LDC.64 R10, c[0x0][0x628] ;  /* 0x00018a00ff0a7b82 */ /* 0x000e620000000a00 */
[----:B------:R-:W-:Y:S01]  /*8760*/  ULDC UR4, c[0x0][0x150] ;  /* 0x0000540000047ab9 */ /* 0x000fe20000000800 */
[----:B------:R-:W-:Y:S01]  /*8770*/  IMAD.MOV.U32 R8, RZ, RZ, R16 ;  /* 0x000000ffff087224 */ /* 0x000fe200078e0010 */
[----:B------:R-:W0:Y:S01]  /*8780*/  S2R R24, SR_CTAID.Y ;  /* 0x0000000000187919 */ /* 0x000e220000002600 */
[----:B------:R-:W-:-:S04]  /*8790*/  IMAD.MOV.U32 R9, RZ, RZ, R17 ;  /* 0x000000ffff097224 */ /* 0x000fc800078e0011 */
[----:B------:R-:W2:Y:S08]  /*87a0*/  LDC R21, c[0x0][0x144] ;  /* 0x00005100ff157b82 */ /* 0x000eb00000000800 */
[----:B------:R-:W2:Y:S08]  /*87b0*/  LDC R0, c[0x0][0x630] ;  /* 0x00018c00ff007b82 */ /* 0x000eb00000000800 */
[----:B------:R-:W2:Y:S01]  /*87c0*/  LDC.64 R14, c[0x0][0x620] ;  /* 0x00018800ff0e7b82 */ /* 0x000ea20000000a00 */
[----:B-1----:R-:W-:-:S04]  /*87d0*/  ISETP.NE.U32.AND P0, PT, R10, RZ, PT ;  /* 0x000000ff0a00720c */ /* 0x002fc80003f05070 */
[----:B------:R-:W-:Y:S02]  /*87e0*/  ISETP.NE.AND.EX P0, PT, R11, RZ, PT, P0 ;  /* 0x000000ff0b00720c */ /* 0x000fe40003f05300 */
[----:B0-----:R-:W-:-:S05]  /*87f0*/  I2FP.F32.U32 R3, R12 ;  /* 0x0000000c00037245 */ /* 0x001fca0000201000 */
[----:B------:R-:W-:-:S04]  /*8800*/  FMUL R3, R3, UR4 ;  /* 0x0000000403037c20 */ /* 0x000fc80008400000 */
[----:B------:R0:W1:Y:S02]  /*8810*/  F2I.U32.TRUNC.NTZ R20, R3 ;  /* 0x0000000300147305 */ /* 0x000064000020f000 */
[----:B------:R-:W-:Y:S05]  /*8820*/  @!P0 BRA `(.L_x_221) ;  /* 0x0000000000288947 */ /* 0x000fea0003800000 */
[----:B0-----:R-:W0:Y:S02]  /*8830*/  LDC R3, c[0x0][0x634] ;  /* 0x00018d00ff037b82 */ /* 0x001e240000000800 */
        /* <DEDUP_REMOVED lines=9> */
.L_x_221:
[----:B------:R-:W3:Y:S01]  /*88d0*/  LDC.64 R30, c[0x0][0x640] ;  /* 0x00019000ff1e7b82 */ /* 0x000ee20000000a00 */
[-CC-:B--2---:R-:W-:Y:S01]  /*88e0*/  SHF.R.U64 R23, R8, R0.reuse, R9.reuse ;  /* 0x0000000008177219 */ /* 0x184fe20000001209 */
[----:B-1----:R-:W-:Y:S01]  /*88f0*/  IMAD.MOV R20, RZ, RZ, -R20 ;  /* 0x000000ffff147224 */ /* 0x002fe200078e0a14 */
[----:B------:R-:W-:Y:S01]  /*8900*/  SHF.R.U32.HI R0, RZ, R0, R9 ;  /* 0x00000000ff007219 */ /* 0x000fe20000011609 */
[----:B------:R-:W-:Y:S01]  /*8910*/  ULDC UR4, c[0x0][0x154] ;  /* 0x0000550000047ab9 */ /* 0x000fe20000000800 */
[----:B0-----:R-:W-:Y:S01]  /*8920*/  IADD3 R3, P0, RZ, -R23, RZ ;  /* 0x80000017ff037210 */ /* 0x001fe20007f1e0ff */
[----:B------:R-:W-:Y:S02]  /*8930*/  IMAD R26, R21, R20, R12 ;  /* 0x00000014151a7224 */ /* 0x000fe400078e020c */
[----:B------:R-:W0:Y:S01]  /*8940*/  LDC R6, c[0x0][0x618] ;  /* 0x00018600ff067b82 */ /* 0x000e220000000800 */
[----:B------:R-:W-:Y:S02]  /*8950*/  IMAD.MOV.U32 R7, RZ, RZ, 0x1 ;  /* 0x00000001ff077424 */ /* 0x000fe400078e00ff */
[----:B------:R-:W-:-:S04]  /*8960*/  IMAD.X R5, RZ, RZ, ~R0, P0 ;  /* 0x000000ffff057224 */ /* 0x000fc800000e0e00 */
[-C--:B------:R-:W-:Y:S01]  /*8970*/  IMAD R0, R5, R14.reuse, RZ ;  /* 0x0000000e05007224 */ /* 0x080fe200078e02ff */
[----:B------:R-:W1:Y:S01]  /*8980*/  LDC R8, c[0x0][0x608] ;  /* 0x00018200ff087b82 */ /* 0x000e620000000800 */
[----:B------:R-:W-:-:S04]  /*8990*/  IMAD.WIDE.U32 R4, R3, R14, R16 ;  /* 0x0000000e03047225 */ /* 0x000fc800078e0010 */
[----:B------:R-:W-:Y:S01]  /*89a0*/  IMAD R3, R3, R15, R0 ;  /* 0x0000000f03037224 */ /* 0x000fe200078e0200 */
[----:B------:R-:W-:Y:S02]  /*89b0*/  I2FP.F32.U32 R0, R24 ;  /* 0x0000001800007245 */ /* 0x000fe40000201000 */
[----:B------:R-:W2:Y:S01]  /*89c0*/  LDC R28, c[0x0][0x658] ;  /* 0x00019600ff1c7b82 */ /* 0x000ea20000000800 */
[----:B------:R-:W-:Y:S01]  /*89d0*/  IMAD.IADD R3, R5, 0x1, R3 ;  /* 0x0000000105037824 */ /* 0x000fe200078e0203 */
[----:B---3--:R-:W-:Y:S01]  /*89e0*/  ISETP.NE.U32.AND P0, PT, R30, RZ, PT ;  /* 0x000000ff1e00720c */ /* 0x008fe20003f05070 */
[----:B------:R-:W-:Y:S01]  /*89f0*/  FMUL R0, R0, UR4 ;  /* 0x0000000400007c20 */ /* 0x000fe20008400000 */
[----:B------:R-:W-:Y:S02]  /*8a00*/  IMAD.MOV.U32 R5, RZ, RZ, -0x1 ;  /* 0xffffffffff057424 */ /* 0x000fe400078e00ff */
[----:B------:R-:W-:Y:S01]  /*8a10*/  ISETP.NE.AND.EX P0, PT, R31, RZ, PT, P0 ;  /* 0x000000ff1f00720c */ /* 0x000fe20003f05300 */
[----:B------:R3:W2:Y:S01]  /*8a20*/  F2I.U32.TRUNC.NTZ R14, R0 ;  /* 0x00000000000e7305 */ /* 0x0006a2000020f000 */
[----:B------:R-:W3:Y:S01]  /*8a30*/  LDC R15, c[0x0][0x148] ;  /* 0x00005200ff0f7b82 */ /* 0x000ee20000000800 */
[----:B0-----:R-:W-:-:S02]  /*8a40*/  SHF.R.U64 R12, R4, R6, R3 ;  /* 0x00000006040c7219 */ /* 0x001fc40000001203 */
[----:B------:R-:W-:-:S05]  /*8a50*/  SHF.R.U32.HI R3, RZ, R6, R3 ;  /* 0x00000006ff037219 */ /* 0x000fca0000011603 */
[----:B------:R-:W0:Y:S01]  /*8a60*/  LDC R20, c[0x0][0x600] ;  /* 0x00018000ff147b82 */ /* 0x000e220000000800 */
[-CC-:B-1----:R-:W-:Y:S02]  /*8a70*/  SHF.R.U64 R10, R12, R8.reuse, R3.reuse ;  /* 0x000000080c0a7219 */ /* 0x182fe40000001203 */
[----:B------:R-:W-:-:S05]  /*8a80*/  SHF.R.U32.HI R3, RZ, R8, R3 ;  /* 0x00000008ff037219 */ /* 0x000fca0000011603 */
[----:B------:R-:W1:Y:S01]  /*8a90*/  LDC R25, c[0x0][0x648] ;  /* 0x00019200ff197b82 */ /* 0x000e620000000800 */
[-C--:B--2---:R-:W-:Y:S02]  /*8aa0*/  SHF.L.U32 R4, R5, R28.reuse, RZ ;  /* 0x0000001c05047219 */ /* 0x084fe400000006ff */
[-CC-:B------:R-:W-:Y:S02]  /*8ab0*/  SHF.R.U64 R13, R10, R28.reuse, R3.reuse ;  /* 0x0000001c0a0d7219 */ /* 0x180fe40000001203 */
[----:B------:R-:W-:Y:S02]  /*8ac0*/  SHF.R.U32.HI R5, RZ, R28, R3 ;  /* 0x0000001cff057219 */ /* 0x000fe40000011603 */
[----:B------:R-:W-:Y:S01]  /*8ad0*/  LOP3.LUT R21, RZ, R4, RZ, 0x33, !PT ;  /* 0x00000004ff157212 */ /* 0x000fe200078e33ff */
[----:B------:R-:W2:Y:S01]  /*8ae0*/  LDC R27, c[0x0][0x638] ;  /* 0x00018e00ff1b7b82 */ /* 0x000ea20000000800 */
[----:B------:R-:W-:Y:S02]  /*8af0*/  SHF.L.U32 R28, R7, R28, RZ ;  /* 0x0000001c071c7219 */ /* 0x000fe400000006ff */
[----:B------:R-:W-:-:S05]  /*8b00*/  MOV R4, R13 ;  /* 0x0000000d00047202 */ /* 0x000fca0000000f00 */
[----:B------:R-:W0:Y:S01]  /*8b10*/  LDC R29, c[0x0][0x610] ;  /* 0x00018400ff1d7b82 */ /* 0x000e220000000800 */
[----:B------:R-:W-:Y:S05]  /*8b20*/  @!P0 BRA `(.L_x_222) ;  /* 0x0000000000288947 */ /* 0x000fea0003800000 */
[----:B---3--:R-:W3:Y:S02]  /*8b30*/  LDC R0, c[0x0][0x64c] ;  /* 0x00019300ff007b82 */ /* 0x008ee40000000800 */
[----:B---3--:R-:W-:-:S05]  /*8b40*/  IADD3 R3, P0, R13, R0, RZ ;  /* 0x000000000d037210 */ /* 0x008fca0007f1e0ff */
        /* <DEDUP_REMOVED lines=8> */
.L_x_222:
[----:B------:R-:W-:Y:S01]  /*8bd0*/  ISETP.NE.AND P0, PT, R2, 0x1, PT ;  /* 0x000000010200780c */ /* 0x000fe20003f05270 */
[----:B------:R-:W-:Y:S01]  /*8be0*/  IMAD.MOV R14, RZ, RZ, -R14 ;  /* 0x000000ffff0e7224 */ /* 0x000fe200078e0a0e */
[----:B-1-3--:R-:W-:Y:S01]  /*8bf0*/  SHF.R.U64 R0, R4, R25, R5 ;  /* 0x0000001904007219 */ /* 0x00afe20000001205 */
[----:B0-----:R-:W-:Y:S01]  /*8c00*/  VIADD R5, R20, 0xffffffff ;  /* 0xffffffff14057836 */ /* 0x001fe20000000000 */
[----:B------:R-:W-:Y:S01]  /*8c10*/  LOP3.LUT R3, R10, R21, RZ, 0xc0, !PT ;  /* 0x000000150a037212 */ /* 0x000fe200078ec0ff */
[----:B------:R-:W-:Y:S02]  /*8c20*/  IMAD.MOV.U32 R6, RZ, RZ, 0x1 ;  /* 0x00000001ff067424 */ /* 0x000fe400078e00ff */
[----:B------:R-:W-:Y:S01]  /*8c30*/  IMAD.MOV R4, RZ, RZ, -R0 ;  /* 0x000000ffff047224 */ /* 0x000fe200078e0a00 */
[----:B------:R-:W-:Y:S01]  /*8c40*/  LOP3.LUT R5, R12, R5, RZ, 0xc0, !PT ;  /* 0x000000050c057212 */ /* 0x000fe200078ec0ff */
[----:B------:R-:W-:Y:S02]  /*8c50*/  IMAD R3, R28, R0, R3 ;  /* 0x000000001c037224 */ /* 0x000fe400078e0203 */
[----:B--2---:R-:W-:-:S02]  /*8c60*/  IMAD R0, R4, R27, R13 ;  /* 0x0000001b04007224 */ /* 0x004fc400078e020d */
[----:B------:R-:W-:Y:S02]  /*8c70*/  @P0 IMAD R26, R15, R14, R24 ;  /* 0x0000000e0f1a0224 */ /* 0x000fe400078e0218 */
[----:B------:R-:W-:Y:S01]  /*8c80*/  IMAD R4, R0, R20, R5 ;  /* 0x0000001400047224 */ /* 0x000fe200078e0205 */
[----:B------:R-:W-:Y:S01]  /*8c90*/  PRMT R0, R6, 0x7610, R0 ;  /* 0x0000761006007816 */ /* 0x000fe20000000000 */
[----:B------:R-:W-:-:S05]  /*8ca0*/  IMAD R3, R3, R29, R26 ;  /* 0x0000001d03037224 */ /* 0x000fca00078e021a */
[----:B------:R-:W-:Y:S02]  /*8cb0*/  SEL R122, R4, R3, !P0 ;  /* 0x00000003047a7207 */ /* 0x000fe40004000000 */
[----:B------:R-:W-:-:S07]  /*8cc0*/  SEL R3, R3, R4, !P0 ;  /* 0x0000000403037207 */ /* 0x000fce0004000000 */
.L_x_220:
[----:B------:R-:W-:Y:S01]  /*8cd0*/  LOP3.LUT P0, RZ, R0, 0xff, RZ, 0xc0, !PT ;  /* 0x000000ff00ff7812 */ /* 0x000fe2000780c0ff */
[----:B------:R-:W-:-:S12]  /*8ce0*/  IMAD.MOV.U32 R124, RZ, RZ, R3 ;  /* 0x000000ffff7c7224 */ /* 0x000fd800078e0003 */
[----:B------:R-:W-:Y:S05]  /*8cf0*/  @P0 BRA `(.L_x_223) ;  /* 0xffffff8400400947 */ /* 0x000fea000383ffff */
[----:B------:R-:W-:Y:S05]  /*8d00*/  EXIT ;  /* 0x000000000000794d */ /* 0x000fea0003800000 */
.L_x_4:
[----:B0-----:R-:W-:Y:S01]  /*8d10*/  ULDC.64 UR4, c[0x0][0x650] ;  /* 0x0001940000047ab9 */ /* 0x001fe20000000a00 */
        /* <DEDUP_REMOVED lines=25> */
.L_x_225:
[--C-:B------:R-:W-:Y:S01]  /*8eb0*/  SHF.R.U64 R12, R10, R14, R11.reuse ;  /* 0x0000000e0a0c7219 */ /* 0x100fe2000000120b */
[----:B------:R-:W0:Y:S01]  /*8ec0*/  LDC R22, c[0x0][0x618] ;  /* 0x00018600ff167b82 */ /* 0x000e220000000800 */
[----:B------:R-:W-:Y:S01]  /*8ed0*/  I2FP.F32.U32 R6, R4 ;  /* 0x0000000400067245 */ /* 0x000fe20000201000 */
[----:B------:R-:W-:Y:S01]  /*8ee0*/  ULDC UR4, c[0x0][0x150] ;  /* 0x0000540000047ab9 */ /* 0x000fe20000000800 */
[----:B------:R-:W-:Y:S02]  /*8ef0*/  SHF.R.U32.HI R5, RZ, R14, R11 ;  /* 0x0000000eff057219 */ /* 0x000fe4000001160b */
[----:B------:R-:W-:Y:S01]  /*8f00*/  IADD3 R9, P0, RZ, -R12, RZ ;  /* 0x8000000cff097210 */ /* 0x000fe20007f1e0ff */
[----:B------:R-:W-:Y:S01]  /*8f10*/  FMUL R11, R6, UR4 ;  /* 0x00000004060b7c20 */ /* 0x000fe20008400000 */
[----:B------:R-:W-:Y:S01]  /*8f20*/  ULDC UR4, c[0x0][0x154] ;  /* 0x0000550000047ab9 */ /* 0x000fe20000000800 */
[----:B------:R-:W1:Y:S02]  /*8f30*/  LDC.64 R24, c[0x0][0x640] ;  /* 0x00019000ff187b82 */ /* 0x000e640000000a00 */
[----:B------:R-:W-:-:S02]  /*8f40*/  IMAD.X R5, RZ, RZ, ~R5, P0 ;  /* 0x000000ffff057224 */ /* 0x000fc400000e0e05 */
[----:B------:R-:W2:Y:S01]  /*8f50*/  F2I.U32.TRUNC.NTZ R11, R11 ;  /* 0x0000000b000b7305 */ /* 0x000ea2000020f000 */
[----:B------:R-:W-:-:S03]  /*8f60*/  IMAD.WIDE.U32 R6, R9, R20, R16 ;  /* 0x0000001409067225 */ /* 0x000fc600078e0010 */
[----:B------:R-:W3:Y:S01]  /*8f70*/  LDC R13, c[0x0][0x144] ;  /* 0x00005100ff0d7b82 */ /* 0x000ee20000000800 */
[----:B------:R-:W-:-:S04]  /*8f80*/  IMAD R8, R5, R20, RZ ;  /* 0x0000001405087224 */ /* 0x000fc800078e02ff */
[----:B------:R-:W-:Y:S02]  /*8f90*/  IMAD R5, R9, R21, R8 ;  /* 0x0000001509057224 */ /* 0x000fe400078e0208 */
[----:B------:R-:W-:Y:S01]  /*8fa0*/  IMAD.MOV.U32 R8, RZ, RZ, -0x1 ;  /* 0xffffffffff087424 */ /* 0x000fe200078e00ff */
[----:B------:R-:W4:Y:S01]  /*8fb0*/  LDC R14, c[0x0][0x608] ;  /* 0x00018200ff0e7b82 */ /* 0x000f220000000800 */
[----:B------:R-:W-:Y:S01]  /*8fc0*/  IMAD.IADD R5, R7, 0x1, R5 ;  /* 0x0000000107057824 */ /* 0x000fe200078e0205 */
[----:B------:R-:W-:-:S04]  /*8fd0*/  I2FP.F32.U32 R7, R3 ;  /* 0x0000000300077245 */ /* 0x000fc80000201000 */
[-C--:B0-----:R-:W-:Y:S01]  /*8fe0*/  SHF.R.U64 R10, R6, R22.reuse, R5 ;  /* 0x00000016060a7219 */ /* 0x081fe20000001205 */
[----:B--2---:R-:W-:Y:S01]  /*8ff0*/  IMAD.MOV R6, RZ, RZ, -R11 ;  /* 0x000000ffff067224 */ /* 0x004fe200078e0a0b */
[----:B------:R-:W0:Y:S01]  /*9000*/  LDC R9, c[0x0][0x658] ;  /* 0x00019600ff097b82 */ /* 0x000e220000000800 */
[----:B-1----:R-:W-:Y:S01]  /*9010*/  ISETP.NE.U32.AND P0, PT, R24, RZ, PT ;  /* 0x000000ff1800720c */ /* 0x002fe20003f05070 */
[----:B------:R-:W-:Y:S01]  /*9020*/  FMUL R7, R7, UR4 ;  /* 0x0000000407077c20 */ /* 0x000fe20008400000 */
[----:B------:R-:W-:Y:S02]  /*9030*/  SHF.R.U32.HI R5, RZ, R22, R5 ;  /* 0x00000016ff057219 */ /* 0x000fe40000011605 */
[----:B------:R-:W-:-:S03]  /*9040*/  ISETP.NE.AND.EX P0, PT, R25, RZ, PT, P0 ;  /* 0x000000ff1900720c */ /* 0x000fc60003f05300 */
[----:B------:R-:W1:Y:S01]  /*9050*/  LDC R20, c[0x0][0x148] ;  /* 0x00005200ff147b82 */ /* 0x000e620000000800 */
[----:B---3--:R-:W-:Y:S02]  /*9060*/  IMAD R23, R13, R6, R4 ;  /* 0x000000060d177224 */ /* 0x008fe400078e0204 */
[----:B------:R-:W-:-:S05]  /*9070*/  IMAD.MOV.U32 R6, RZ, RZ, 0x1 ;  /* 0x00000001ff067424 */ /* 0x000fca00078e00ff */
[----:B------:R-:W2:Y:S01]  /*9080*/  LDC R21, c[0x0][0x600] ;  /* 0x00018000ff157b82 */ /* 0x000ea20000000800 */
[-CC-:B----4-:R-:W-:Y:S02]  /*9090*/  SHF.R.U64 R13, R10, R14.reuse, R5.reuse ;  /* 0x0000000e0a0d7219 */ /* 0x190fe40000001205 */
[----:B------:R-:W-:Y:S02]  /*90a0*/  SHF.R.U32.HI R4, RZ, R14, R5 ;  /* 0x0000000eff047219 */ /* 0x000fe40000011605 */
[----:B------:R3:W4:Y:S03]  /*90b0*/  F2I.U32.TRUNC.NTZ R14, R7 ;  /* 0x00000007000e7305 */ /* 0x000726000020f000 */
[----:B------:R-:W1:Y:S01]  /*90c0*/  LDC R26, c[0x0][0x648] ;  /* 0x00019200ff1a7b82 */ /* 0x000e620000000800 */
[-C--:B0-----:R-:W-:Y:S02]  /*90d0*/  SHF.R.U64 R15, R13, R9.reuse, R4 ;  /* 0x000000090d0f7219 */ /* 0x081fe40000001204 */
[----:B------:R-:W-:-:S02]  /*90e0*/  SHF.L.U32 R8, R8, R9, RZ ;  /* 0x0000000908087219 */ /* 0x000fc400000006ff */
[-C--:B------:R-:W-:Y:S01]  /*90f0*/  SHF.R.U32.HI R5, RZ, R9.reuse, R4 ;  /* 0x00000009ff057219 */ /* 0x080fe20000011604 */
[----:B------:R-:W-:Y:S01]  /*9100*/  IMAD.MOV.U32 R4, RZ, RZ, R15 ;  /* 0x000000ffff047224 */ /* 0x000fe200078e000f */
[----:B------:R-:W-:Y:S01]  /*9110*/  SHF.L.U32 R22, R6, R9, RZ ;  /* 0x0000000906167219 */ /* 0x000fe200000006ff */
[----:B------:R-:W0:Y:S01]  /*9120*/  LDC R27, c[0x0][0x638] ;  /* 0x00018e00ff1b7b82 */ /* 0x000e220000000800 */
[----:B------:R-:W-:-:S07]  /*9130*/  LOP3.LUT R28, RZ, R8, RZ, 0x33, !PT ;  /* 0x00000008ff1c7212 */ /* 0x000fce00078e33ff */
        /* <DEDUP_REMOVED lines=8> */
[----:B------:R-:W-:-:S03]  /*91c0*/  IADD3.X R9, RZ, RZ, RZ, P0, !PT ;  /* 0x000000ffff097210 */ /* 0x000fc600007fe4ff */
[----:B------:R-:W-:Y:S01]  /*91d0*/  IMAD.MOV.U32 R8, RZ, RZ, R7 ;  /* 0x000000ffff087224 */ /* 0x000fe200078e0007 */
[----:B------:R-:W-:-:S05]  /*91e0*/  IADD3 RZ, P0, R5, R6, RZ ;  /* 0x0000000605ff7210 */ /* 0x000fca0007f1e0ff */
[----:B------:R-:W-:-:S08]  /*91f0*/  IMAD.WIDE.U32.X R4, R11, R25, R8, P0 ;  /* 0x000000190b047225 */ /* 0x000fd000000e0408 */
.L_x_226:
[----:B------:R-:W-:Y:S01]  /*9200*/  ISETP.NE.AND P0, PT, R2, 0x1, PT ;  /* 0x000000010200780c */ /* 0x000fe20003f05270 */
[----:B--2---:R-:W-:Y:S01]  /*9210*/  VIADD R7, R21, 0xffffffff ;  /* 0xffffffff15077836 */ /* 0x004fe20000000000 */
[----:B-1----:R-:W-:Y:S01]  /*9220*/  SHF.R.U64 R5, R4, R26, R5 ;  /* 0x0000001a04057219 */ /* 0x002fe20000001205 */
[----:B------:R-:W-:Y:S01]  /*9230*/  IMAD.MOV R14, RZ, RZ, -R14 ;  /* 0x000000ffff0e7224 */ /* 0x000fe200078e0a0e */
[----:B------:R-:W-:Y:S01]  /*9240*/  LOP3.LUT R4, R13, R28, RZ, 0xc0, !PT ;  /* 0x0000001c0d047212 */ /* 0x000fe200078ec0ff */
[----:B------:R-:W-:Y:S01]  /*9250*/  IMAD.MOV.U32 R8, RZ, RZ, R12 ;  /* 0x000000ffff087224 */ /* 0x000fe200078e000c */
[----:B------:R-:W-:Y:S01]  /*9260*/  LOP3.LUT R10, R10, R7, RZ, 0xc0, !PT ;  /* 0x000000070a0a7212 */ /* 0x000fe200078ec0ff */
[----:B------:R-:W-:Y:S02]  /*9270*/  IMAD.MOV R6, RZ, RZ, -R5 ;  /* 0x000000ffff067224 */ /* 0x000fe400078e0a05 */
[----:B------:R-:W-:-:S04]  /*9280*/  IMAD R4, R22, R5, R4 ;  /* 0x0000000516047224 */ /* 0x000fc800078e0204 */
[----:B------:R-:W-:Y:S02]  /*9290*/  @P0 IMAD R23, R20, R14, R3 ;  /* 0x0000000e14170224 */ /* 0x000fe400078e0203 */
[----:B0-----:R-:W-:Y:S02]  /*92a0*/  IMAD R3, R6, R27, R15 ;  /* 0x0000001b06037224 */ /* 0x001fe400078e020f */
[----:B------:R-:W-:Y:S02]  /*92b0*/  IMAD R7, R4, R29, R23 ;  /* 0x0000001d04077224 */ /* 0x000fe400078e0217 */
[----:B------:R-:W-:Y:S02]  /*92c0*/  IMAD R4, R3, R21, R10 ;  /* 0x0000001503047224 */ /* 0x000fe400078e020a */
[----:B------:R-:W-:-:S03]  /*92d0*/  IMAD.MOV.U32 R6, RZ, RZ, 0x1 ;  /* 0x00000001ff067424 */ /* 0x000fc600078e00ff */
[----:B------:R-:W-:Y:S02]  /*92e0*/  SEL R9, R4, R7, !P0 ;  /* 0x0000000704097207 */ /* 0x000fe40004000000 */
[----:B------:R-:W-:-:S07]  /*92f0*/  SEL R7, R7, R4, !P0 ;  /* 0x0000000407077207 */ /* 0x000fce0004000000 */
.L_x_224:
[----:B------:R-:W-:-:S08]  /*9300*/  NOP ;  /* 0x0000000000007918 */ /* 0x000fd00000000000 */
[----:B------:R-:W0:-:S00]  /*9310*/  USETMAXREG.DEALLOC.CTAPOOL 0x28 ;  /* 0x00000028000079c8 */ /* 0x000e0000080e0500 */
[----:B0-----:R-:W-:-:S13]  /*9320*/  ISETP.NE.AND P0, PT, R0, RZ, PT ;  /* 0x000000ff0000720c */ /* 0x001fda0003f05270 */
[----:B------:R-:W-:Y:S05]  /*9330*/  @P0 EXIT ;  /* 0x000000000000094d */ /* 0x000fea0003800000 */
[----:B------:R-:W-:Y:S01]  /*9340*/  LOP3.LUT P0, RZ, R6, 0xff, RZ, 0xc0, !PT ;  /* 0x000000ff06ff7812 */ /* 0x000fe2000780c0ff */
[----:B------:R-:W-:Y:S02]  /*9350*/  IMAD.MOV.U32 R0, RZ, RZ, 0x1 ;  /* 0x00000001ff007424 */ /* 0x000fe400078e00ff */
[----:B------:R-:W-:-:S10]  /*9360*/  IMAD.MOV.U32 R12, RZ, RZ, RZ ;  /* 0x000000ffff0c7224 */ /* 0x000fd400078e00ff */
[----:B------:R-:W-:Y:S05]  /*9370*/  @!P0 BRA `(.L_x_227) ;  /* 0x0000000c00308947 */ /* 0x000fea0003800000 */
[----:B------:R-:W0:Y:S01]  /*9380*/  LDC R0, c[0x0][0x28c] ;  /* 0x0000a300ff007b82 */ /* 0x000e220000000800 */
[----:B------:R-:W-:Y:S01]  /*9390*/  ULDC UR5, c[0x0][0x600] ;  /* 0x0001800000057ab9 */ /* 0x000fe20000000800 */
[----:B------:R-:W-:Y:S01]  /*93a0*/  ULDC UR4, c[0x0][0xc] ;  /* 0x0000030000047ab9 */ /* 0x000fe20000000800 */
[----:B------:R-:W-:Y:S01]  /*93b0*/  UIADD3 UR16, UR5, -0x1, URZ ;  /* 0xffffffff05107890 */ /* 0x000fe2000fffe03f */
[C---:B------:R-:W-:Y:S01]  /*93c0*/  LOP3.LUT P2, RZ, R18.reuse, 0x7f, RZ, 0xc0, !PT ;  /* 0x0000007f12ff7812 */ /* 0x040fe2000784c0ff */
[----:B------:R-:W-:Y:S01]  /*93d0*/  ULDC UR6, c[0x0][0x658] ;  /* 0x0001960000067ab9 */ /* 0x000fe20000000800 */
[----:B------:R-:W-:Y:S01]  /*93e0*/  ULDC UR5, c[0x0][0x10] ;  /* 0x0000040000057ab9 */ /* 0x000fe20000000800 */
[----:B------:R-:W-:Y:S01]  /*93f0*/  UMOV UR7, 0xffffffff ;  /* 0xffffffff00077882 */ /* 0x000fe20000000000 */
[----:B------:R-:W-:Y:S01]  /*9400*/  UMOV UR8, 0x1 ;  /* 0x0000000100087882 */ /* 0x000fe20000000000 */
[----:B------:R-:W-:Y:S01]  /*9410*/  UIMAD.WIDE.U32 UR4, UR4, UR5, URZ ;  /* 0x00000005040472a5 */ /* 0x000fe2000f8e003f */
[----:B------:R-:W-:Y:S01]  /*9420*/  LOP3.LUT P0, RZ, R18, 0x1f, RZ, 0xc0, !PT ;  /* 0x0000001f12ff7812 */ /* 0x000fe2000780c0ff */
[----:B------:R-:W-:Y:S01]  /*9430*/  USHF.L.U32 UR7, UR7, UR6, URZ ;  /* 0x0000000607077299 */ /* 0x000fe2000800063f */
[----:B------:R-:W-:Y:S01]  /*9440*/  BSSY B0, `(.L_x_227) ;  /* 0x00000bf000007945 */ /* 0x000fe20003800000 */
[----:B------:R-:W-:Y:S01]  /*9450*/  USHF.L.U32 UR18, UR8, UR6, URZ ;  /* 0x0000000608127299 */ /* 0x000fe2000800063f */
[----:B------:R-:W-:Y:S01]  /*9460*/  IMAD.MOV.U32 R13, RZ, RZ, 0x1 ;  /* 0x00000001ff0d7424 */ /* 0x000fe200078e00ff */
[----:B------:R-:W-:Y:S01]  /*9470*/  LOP3.LUT R11, R19, 0x2, RZ, 0xfc, !PT ;  /* 0x00000002130b7812 */ /* 0x000fe200078efcff */
[----:B------:R-:W-:Y:S01]  /*9480*/  ULDC UR6, c[0x0][0x14] ;  /* 0x0000050000067ab9 */ /* 0x000fe20000000800 */
[----:B------:R-:W-:Y:S01]  /*9490*/  PLOP3.LUT P0, PT, P0, P2, PT, 0x8a, 0x0 ;  /* 0x000000000000781c */ /* 0x000fe20000705172 */
[----:B------:R-:W-:Y:S01]  /*94a0*/  UIMAD.WIDE.U32 UR20, UR4, UR6, URZ ;  /* 0x00000006041472a5 */ /* 0x000fe2000f8e003f */
[----:B------:R-:W-:Y:S01]  /*94b0*/  IMAD.MOV.U32 R12, RZ, RZ, RZ ;  /* 0x000000ffff0c7224 */ /* 0x000fe200078e00ff */
[----:B------:R-:W-:-:S02]  /*94c0*/  UIMAD UR13, UR5, UR6, URZ ;  /* 0x00000006050d72a4 */ /* 0x000fc4000f8e023f */
[----:B------:R-:W-:Y:S01]  /*94d0*/  ULOP3.LUT UR17, URZ, UR7, URZ, 0x33, !UPT ;  /* 0x000000073f117292 */ /* 0x000fe2000f8e333f */
[----:B0-----:R-:W-:Y:S01]  /*94e0*/  VIADD R0, R0, 0xf ;  /* 0x0000000f00007836 */ /* 0x001fe20000000000 */
[----:B------:R-:W-:Y:S01]  /*94f0*/  UIADD3 UR13, UR21, UR13, URZ ;  /* 0x0000000d150d7290 */ /* 0x000fe2000fffe03f */
[----:B------:R-:W-:-:S03]  /*9500*/  ULDC.64 UR22, c[0x0][0x198] ;  /* 0x0000660000167ab9 */ /* 0x000fc60000000a00 */
[----:B------:R-:W-:-:S04]  /*9510*/  SHF.R.S32.HI R3, RZ, 0x1f, R0 ;  /* 0x0000001fff037819 */ /* 0x000fc80000011400 */
[----:B------:R-:W-:Y:S01]  /*9520*/  LEA.HI R3, R3, R0, RZ, 0x4 ;  /* 0x0000000003037211 */ /* 0x000fe200078f20ff */
[----:B------:R-:W-:-:S03]  /*9530*/  IMAD.MOV.U32 R0, RZ, RZ, 0x1 ;  /* 0x00000001ff007424 */ /* 0x000fc600078e00ff */
[----:B------:R-:W-:-:S05]  /*9540*/  SHF.R.S32.HI R3, RZ, 0x4, R3 ;  /* 0x00000004ff037819 */ /* 0x000fca0000011403 */
[----:B------:R-:W-:-:S07]  /*9550*/  VIADD R10, R3, 0x1 ;  /* 0x00000001030a7836 */ /* 0x000fce0000000000 */
.L_x_239:
[----:B------:R-:W-:-:S03]  /*9560*/  UMOV UR4, 0xffffffff ;  /* 0xffffffff00047882 */ /* 0x000fc60000000000 */
[----:B------:R-:W-:Y:S05]  /*9570*/  BRA.DIV UR4, `(.L_x_228) ;  /* 0x0000001a04907947 */ /* 0x000fea000b800000 */
[----:B------:R-:W-:-:S13]  /*9580*/  ELECT P6, URZ, PT ;  /* 0x00000000003f782f */ /* 0x000fda00038c0000 */
.L_x_271:
[----:B------:R-:W0:Y:S01]  /*9590*/  LDC R4, c[0x0][0x28c] ;  /* 0x0000a300ff047b82 */ /* 0x000e220000000800 */
[----:B------:R-:W-:Y:S01]  /*95a0*/  BSSY B1, `(.L_x_229) ;  /* 0x0000037000017945 */ /* 0x000fe20003800000 */
[----:B0-----:R-:W-:-:S13]  /*95b0*/  ISETP.LT.OR P6, PT, R4, 0x1, !P6 ;  /* 0x000000010400780c */ /* 0x001fda00077c1670 */
[----:B------:R-:W-:Y:S05]  /*95c0*/  @P6 BRA `(.L_x_230) ;  /* 0x0000000000d06947 */ /* 0x000fea0003800000 */
[----:B------:R-:W-:Y:S02]  /*95d0*/  IMAD R15, R9, 0x60, RZ ;  /* 0x00000060090f7824 */ /* 0x000fe400078e02ff */
[----:B------:R-:W-:Y:S02]  /*95e0*/  IMAD R18, R7, 0xc0, RZ ;  /* 0x000000c007127824 */ /* 0x000fe400078e02ff */
[----:B------:R-:W-:Y:S02]  /*95f0*/  IMAD.MOV.U32 R20, RZ, RZ, RZ ;  /* 0x000000ffff147224 */ /* 0x000fe400078e00ff */
[----:B------:R-:W-:Y:S02]  /*9600*/  IMAD.MOV.U32 R4, RZ, RZ, R10 ;  /* 0x000000ffff047224 */ /* 0x000fe400078e000a */
[----:B------:R-:W-:Y:S02]  /*9610*/  IMAD.MOV.U32 R5, RZ, RZ, R0 ;  /* 0x000000ffff057224 */ /* 0x000fe400078e0000 */
[----:B------:R-:W-:-:S07]  /*9620*/  IMAD.MOV.U32 R6, RZ, RZ, R12 ;  /* 0x000000ffff067224 */ /* 0x000fce00078e000c */
.L_x_234:
[----:B------:R-:W0:Y:S01]  /*9630*/  S2R R14, SR_CgaCtaId ;  /* 0x00000000000e7919 */ /* 0x000e220000008800 */
[----:B------:R-:W-:Y:S01]  /*9640*/  MOV R7, 0x400 ;  /* 0x0000040000077802 */ /* 0x000fe20000000f00 */
[----:B------:R-:W1:Y:S03]  /*9650*/  @!P2 LDC R9, c[0x0][0x500] ;  /* 0x00014000ff09ab82 */ /* 0x000e660000000800 */
[----:B0-----:R-:W-:Y:S02]  /*9660*/  LEA R21, R14, R7, 0x18 ;  /* 0x000000070e157211 */ /* 0x001fe400078ec0ff */
[----:B------:R-:W-:-:S03]  /*9670*/  SHF.L.U32 R7, R5, 0x1f, RZ ;  /* 0x0000001f05077819 */ /* 0x000fc600000006ff */
[----:B------:R-:W-:-:S04]  /*9680*/  IMAD R14, R6, 0x8, R21 ;  /* 0x00000008060e7824 */ /* 0x000fc800078e0215 */
[----:B------:R-:W0:Y:S02]  /*9690*/  SYNCS.PHASECHK.TRANS64.TRYWAIT P1, [R14+URZ+0xc8], R7 ;  /* 0x0000c8070e0075a7 */ /* 0x000e24000802017f */
[----:B01----:R-:W-:Y:S05]  /*96a0*/  @!P1 BRA `(.L_x_231) ;  /* 0x0000001800649947 */ /* 0x003fea0003800000 */
.L_x_272:
[----:B0-----:R-:W-:Y:S01]  /*96b0*/  PRMT R7, R11, 0x9910, RZ ;  /* 0x000099100b077816 */ /* 0x001fe200000000ff */
[----:B------:R0:W-:Y:S03]  /*96c0*/  @!P2 SYNCS.ARRIVE.TRANS64 RZ, [R14+URZ], R9 ;  /* 0x000000090effa9a7 */ /* 0x0001e6000800003f */
[----:B------:R-:W-:-:S13]  /*96d0*/  ISETP.NE.AND P1, PT, R7, 0x2, PT ;  /* 0x000000020700780c */ /* 0x000fda0003f25270 */
[----:B0-----:R-:W-:Y:S05]  /*96e0*/  @P1 BRA `(.L_x_232) ;  /* 0x0000000000041947 */ /* 0x001fea0003800000 */
[----:B------:R-:W-:Y:S01]  /*96f0*/  BPT.TRAP 0x1 ;  /* 0x000000040000795c */ /* 0x000fe20000300000 */
.L_x_232:
[----:B------:R-:W-:Y:S05]  /*9700*/  @P0 BRA `(.L_x_233) ;  /* 0x0000000000040947 */ /* 0x000fea0003800000 */
[----:B------:R-:W-:Y:S01]  /*9710*/  BPT.TRAP 0x1 ;  /* 0x000000040000795c */ /* 0x000fe20000300000 */
.L_x_233:
[--C-:B------:R-:W-:Y:S01]  /*9720*/  IMAD R7, R6, 0x1800, R21.reuse ;  /* 0x0000180006077824 */ /* 0x100fe200078e0215 */
[----:B------:R-:W-:Y:S01]  /*9730*/  R2UR UR9, R14 ;  /* 0x000000000e0972ca */ /* 0x000fe200000e0000 */
[----:B------:R-:W-:Y:S01]  /*9740*/  IMAD R21, R6, 0xc00, R21 ;  /* 0x00000c0006157824 */ /* 0x000fe200078e0215 */
[----:B------:R-:W-:Y:S01]  /*9750*/  UIADD3 UR4, UP0, UR22, 0xf0, URZ ;  /* 0x000000f016047890 */ /* 0x000fe2000ff1e03f */
[----:B------:R-:W-:Y:S01]  /*9760*/  VIADD R4, R4, 0xffffffff ;  /* 0xffffffff04047836 */ /* 0x000fe20000000000 */
[----:B------:R-:W-:Y:S01]  /*9770*/  R2UR UR5, R7 ;  /* 0x00000000070572ca */ /* 0x000fe200000e0000 */
[----:B------:R-:W-:Y:S01]  /*9780*/  UIADD3 UR24, UP1, UR22, 0x1f0, URZ ;  /* 0x000001f016187890 */ /* 0x000fe2000ff3e03f */
[----:B------:R-:W-:Y:S01]  /*9790*/  R2UR UR8, R21 ;  /* 0x00000000150872ca */ /* 0x000fe200000e0000 */
[----:B------:R-:W-:Y:S01]  /*97a0*/  VIADD R6, R6, 0x1 ;  /* 0x0000000106067836 */ /* 0x000fe20000000000 */
[----:B------:R-:W-:Y:S01]  /*97b0*/  R2UR UR11, R18 ;  /* 0x00000000120b72ca */ /* 0x000fe200000e0000 */
[----:B------:R-:W-:Y:S01]  /*97c0*/  UIADD3.X UR25, URZ, UR23, URZ, UP1, !UPT ;  /* 0x000000173f197290 */ /* 0x000fe20008ffe43f */
[----:B------:R-:W-:Y:S01]  /*97d0*/  R2UR UR10, R20 ;  /* 0x00000000140a72ca */ /* 0x000fe200000e0000 */
[----:B------:R-:W-:Y:S01]  /*97e0*/  UMOV UR6, 0x0 ;  /* 0x0000000000067882 */ /* 0x000fe20000000000 */
[----:B------:R-:W-:Y:S01]  /*97f0*/  R2UR UR12, R8 ;  /* 0x00000000080c72ca */ /* 0x000fe200000e0000 */
[----:B------:R-:W-:Y:S01]  /*9800*/  UMOV UR7, 0x10000000 ;  /* 0x1000000000077882 */ /* 0x000fe20000000000 */
[----:B------:R-:W-:Y:S01]  /*9810*/  R2UR UR19, R15 ;  /* 0x000000000f1372ca */ /* 0x000fe200000e0000 */
[----:B------:R-:W-:Y:S01]  /*9820*/  VIADD R20, R20, 0x10 ;  /* 0x0000001014147836 */ /* 0x000fe20000000000 */
[----:B------:R-:W-:Y:S01]  /*9830*/  ISETP.GT.AND P3, PT, R4, 0x1, PT ;  /* 0x000000010400780c */ /* 0x000fe20003f64270 */
[----:B------:R-:W-:Y:S01]  /*9840*/  UIADD3 UR14, UR5, 0x280, URZ ;  /* 0x00000280050e7890 */ /* 0x000fe2000fffe03f */
[----:B------:R-:W-:Y:S01]  /*9850*/  ISETP.NE.AND P1, PT, R6, 0x19, PT ;  /* 0x000000190600780c */ /* 0x000fe20003f25270 */
[----:B------:R-:W-:-:S02]  /*9860*/  UIADD3.X UR5, URZ, UR23, URZ, UP0, !UPT ;  /* 0x000000173f057290 */ /* 0x000fc400087fe43f */
[----:B------:R-:W-:Y:S01]  /*9870*/  UIADD3 UR15, UR8, 0x25a80, URZ ;  /* 0x00025a80080f7890 */ /* 0x000fe2000fffe03f */
[----:B------:R-:W-:Y:S02]  /*9880*/  SEL R14, RZ, 0x1, P1 ;  /* 0x00000001ff0e7807 */ /* 0x000fe40000800000 */
[----:B------:R-:W-:Y:S01]  /*9890*/  UMOV UR8, UR14 ;  /* 0x0000000e00087c82 */ /* 0x000fe20008000000 */
[----:B------:R-:W-:Y:S02]  /*98a0*/  SEL R6, R6, RZ, P1 ;  /* 0x000000ff06067207 */ /* 0x000fe40000800000 */
[----:B------:R-:W-:Y:S01]  /*98b0*/  LOP3.LUT R5, R5, R14, RZ, 0x3c, !PT ;  /* 0x0000000e05057212 */ /* 0x000fe200078e3cff */
[----:B------:R0:W-:Y:S02]  /*98c0*/  UTMALDG.3D [UR8], [UR4], desc[UR6] ;  /* 0x00000608040075b4 */ /* 0x0001e40008011000 */
[----:B0-----:R-:W-:Y:S01]  /*98d0*/  UMOV UR8, UR15 ;  /* 0x0000000f00087c82 */ /* 0x001fe20008000000 */
[----:B------:R-:W-:-:S02]  /*98e0*/  UMOV UR11, UR19 ;  /* 0x00000013000b7c82 */ /* 0x000fc40008000000 */
[----:B------:R0:W-:Y:S02]  /*98f0*/  UTMALDG.3D [UR8], [UR24], desc[UR6] ;  /* 0x00000608180075b4 */ /* 0x0001e40008011000 */
[----:B0-----:R-:W-:Y:S05]  /*9900*/  @P3 BRA `(.L_x_234) ;  /* 0xfffffffc00483947 */ /* 0x001fea000383ffff */
.L_x_230:
[----:B------:R-:W-:Y:S05]  /*9910*/  BSYNC B1 ;  /* 0x0000000000017941 */ /* 0x000fea0003800000 */
.L_x_229:
[----:B------:R-:W-:Y:S01]  /*9920*/  LOP3.LUT P3, RZ, R13, 0xff, RZ, 0xc0, !PT ;  /* 0x000000ff0dff7812 */ /* 0x000fe2000786c0ff */
[----:B------:R-:W-:Y:S01]  /*9930*/  IMAD.IADD R12, R3, 0x1, R12 ;  /* 0x00000001030c7824 */ /* 0x000fe200078e020c */
[----:B------:R-:W-:Y:S01]  /*9940*/  IADD3 R16, P4, R16, UR20, RZ ;  /* 0x0000001410107c10 */ /* 0x000fe2000ff9e0ff */
[----:B------:R-:W-:Y:S01]  /*9950*/  ULDC.64 UR4, c[0x0][0x650] ;  /* 0x0001940000047ab9 */ /* 0x000fe20000000a00 */
[----:B------:R-:W-:Y:S01]  /*9960*/  BSSY B1, `(.L_x_235) ;  /* 0x000006a000017945 */ /* 0x000fe20003800000 */
[----:B------:R-:W-:Y:S01]  /*9970*/  MOV R9, 0xffffffff ;  /* 0xffffffff00097802 */ /* 0x000fe20000000f00 */
[----:B------:R-:W-:Y:S01]  /*9980*/  IMAD.MOV.U32 R8, RZ, RZ, -0x1 ;  /* 0xffffffffff087424 */ /* 0x000fe200078e00ff */
[----:B------:R-:W-:Y:S02]  /*9990*/  ISETP.GT.U32.AND P1, PT, R12, 0x18, PT ;  /* 0x000000180c00780c */ /* 0x000fe40003f24070 */
[----:B------:R-:W-:Y:S02]  /*99a0*/  IADD3.X R17, R17, UR13, RZ, P4, !PT ;  /* 0x0000000d11117c10 */ /* 0x000fe4000a7fe4ff */
[----:B------:R-:W-:-:S02]  /*99b0*/  ISETP.LT.U32.AND P1, PT, R3, 0x19, P1 ;  /* 0x000000190300780c */ /* 0x000fc40000f21070 */
[----:B------:R-:W0:Y:S01]  /*99c0*/  @P3 S2R R5, SR_CgaCtaId ;  /* 0x0000000000053919 */ /* 0x000e220000008800 */
[----:B------:R-:W-:Y:S02]  /*99d0*/  @P3 MOV R4, 0x400 ;  /* 0x0000040000043802 */ /* 0x000fe40000000f00 */
[----:B------:R-:W-:Y:S02]  /*99e0*/  PRMT R13, RZ, 0x7610, R13 ;  /* 0x00007610ff0d7816 */ /* 0x000fe4000000000d */
[----:B0-----:R-:W-:Y:S01]  /*99f0*/  @P3 LEA R6, R5, R4, 0x18 ;  /* 0x0000000405063211 */ /* 0x001fe200078ec0ff */
[----:B------:R-:W-:-:S03]  /*9a00*/  IMAD.WIDE.U32 R4, R12, 0x51eb851f, RZ ;  /* 0x51eb851f0c047825 */ /* 0x000fc600078e00ff */
[----:B------:R0:W-:Y:S01]  /*9a10*/  @P3 SYNCS.ARRIVE.TRANS64.A1T0 RZ, [R6+URZ+0x1a8], RZ ;  /* 0x0001a8ff06ff39a7 */ /* 0x0001e2000810003f */
[----:B------:R-:W-:Y:S02]  /*9a20*/  ISETP.GE.U32.AND P3, PT, R3, 0x19, PT ;  /* 0x000000190300780c */ /* 0x000fe40003f66070 */
[----:B------:R-:W-:Y:S02]  /*9a30*/  SHF.R.U32.HI R7, RZ, 0x3, R5 ;  /* 0x00000003ff077819 */ /* 0x000fe40000011605 */
[----:B------:R-:W-:Y:S02]  /*9a40*/  SEL R5, RZ, 0x1, !P1 ;  /* 0x00000001ff057807 */ /* 0x000fe40004800000 */
[----:B------:R-:W-:Y:S01]  /*9a50*/  ISETP.GE.U32.AND P1, PT, R16, UR4, PT ;  /* 0x0000000410007c0c */ /* 0x000fe2000bf26070 */
[----:B------:R-:W-:Y:S01]  /*9a60*/  IMAD R12, R7, -0x19, R12 ;  /* 0xffffffe7070c7824 */ /* 0x000fe200078e020c */
[----:B------:R-:W-:Y:S02]  /*9a70*/  LOP3.LUT R0, R0, R5, RZ, 0x3c, !PT ;  /* 0x0000000500007212 */ /* 0x000fe400078e3cff */
[----:B------:R-:W-:-:S02]  /*9a80*/  ISETP.GE.U32.AND.EX P1, PT, R17, UR5, PT, P1 ;  /* 0x0000000511007c0c */ /* 0x000fc4000bf26110 */
[----:B------:R-:W-:Y:S02]  /*9a90*/  PRMT R4, RZ, 0x7610, R4 ;  /* 0x00007610ff047816 */ /* 0x000fe40000000004 */
[----:B------:R-:W-:Y:S01]  /*9aa0*/  @P3 LOP3.LUT R0, R0, 0x1, R7, 0x78, !PT ;  /* 0x0000000100003812 */ /* 0x000fe200078e7807 */
[----:B------:R-:W-:-:S08]  /*9ab0*/  IMAD.MOV.U32 R7, RZ, RZ, -0x1 ;  /* 0xffffffffff077424 */ /* 0x000fd000078e00ff */
[----:B0-----:R-:W-:Y:S05]  /*9ac0*/  @P1 BRA `(.L_x_236) ;  /* 0x00000004004c1947 */ /* 0x001fea0003800000 */
[----:B------:R-:W-:Y:S01]  /*9ad0*/  ULDC.64 UR4, c[0x0][0x628] ;  /* 0x00018a0000047ab9 */ /* 0x000fe20000000a00 */
[----:B------:R-:W0:Y:S01]  /*9ae0*/  S2R R15, SR_CTAID.X ;  /* 0x00000000000f7919 */ /* 0x000e220000002500 */
[----:B------:R-:W-:Y:S01]  /*9af0*/  ISETP.NE.U32.AND P1, PT, RZ, UR4, PT ;  /* 0x00000004ff007c0c */ /* 0x000fe2000bf25070 */
[----:B------:R-:W-:Y:S01]  /*9b00*/  ULDC UR7, c[0x0][0x630] ;  /* 0x00018c0000077ab9 */ /* 0x000fe20000000800 */
[----:B------:R-:W-:Y:S01]  /*9b10*/  IMAD.MOV.U32 R4, RZ, RZ, R16 ;  /* 0x000000ffff047224 */ /* 0x000fe200078e0010 */
[----:B------:R-:W1:Y:S01]  /*9b20*/  S2R R14, SR_CTAID.Y ;  /* 0x00000000000e7919 */ /* 0x000e620000002600 */
[----:B------:R-:W-:Y:S01]  /*9b30*/  ISETP.NE.AND.EX P1, PT, RZ, UR5, PT, P1 ;  /* 0x00000005ff007c0c */ /* 0x000fe2000bf25310 */
[----:B------:R-:W-:-:S12]  /*9b40*/  IMAD.MOV.U32 R5, RZ, RZ, R17 ;  /* 0x000000ffff057224 */ /* 0x000fd800078e0011 */
[----:B------:R-:W-:Y:S05]  /*9b50*/  @!P1 BRA `(.L_x_237) ;  /* 0x0000000000289947 */ /* 0x000fea0003800000 */
[----:B------:R-:W-:Y:S02]  /*9b60*/  ULDC UR6, c[0x0][0x634] ;  /* 0x00018d0000067ab9 */ /* 0x000fe40000000800 */
[----:B------:R-:W-:-:S05]  /*9b70*/  IADD3 R9, P1, R16, UR6, RZ ;  /* 0x0000000610097c10 */ /* 0x000fca000ff3e0ff */
[----:B------:R-:W-:-:S04]  /*9b80*/  IMAD.X R21, RZ, RZ, R17, P1 ;  /* 0x000000ffff157224 */ /* 0x000fc800008e0611 */
[----:B------:R-:W-:-:S04]  /*9b90*/  IMAD.WIDE.U32 R6, R21, UR4, RZ ;  /* 0x0000000415067c25 */ /* 0x000fc8000f8e00ff */
[----:B------:R-:W-:-:S04]  /*9ba0*/  IMAD.WIDE.U32 R6, P1, R9, UR5, R6 ;  /* 0x0000000509067c25 */ /* 0x000fc8000f820006 */
[----:B------:R-:W-:-:S04]  /*9bb0*/  IMAD.WIDE.U32 R8, R9, UR4, RZ ;  /* 0x0000000409087c25 */ /* 0x000fc8000f8e00ff */
[----:B------:R-:W-:Y:S01]  /*9bc0*/  IMAD.X R5, RZ, RZ, RZ, P1 ;  /* 0x000000ffff057224 */ /* 0x000fe200008e06ff */
[----:B------:R-:W-:Y:S01]  /*9bd0*/  IADD3 RZ, P1, R9, R6, RZ ;  /* 0x0000000609ff7210 */ /* 0x000fe20007f3e0ff */
[----:B------:R-:W-:-:S04]  /*9be0*/  IMAD.MOV.U32 R4, RZ, RZ, R7 ;  /* 0x000000ffff047224 */ /* 0x000fc800078e0007 */
[----:B------:R-:W-:-:S08]  /*9bf0*/  IMAD.WIDE.U32.X R4, R21, UR5, R4, P1 ;  /* 0x0000000515047c25 */ /* 0x000fd000088e0404 */
.L_x_237:
[--C-:B------:R-:W-:Y:S01]  /*9c00*/  SHF.R.U64 R8, R4, UR7, R5.reuse ;  /* 0x0000000704087c19 */ /* 0x100fe20008001205 */
[----:B------:R-:W-:Y:S01]  /*9c10*/  ULDC.64 UR4, c[0x0][0x620] ;  /* 0x0001880000047ab9 */ /* 0x000fe20000000a00 */
[----:B------:R-:W-:Y:S01]  /*9c20*/  SHF.R.U32.HI R4, RZ, UR7, R5 ;  /* 0x00000007ff047c19 */ /* 0x000fe20008011605 */
[----:B------:R-:W2:Y:S01]  /*9c30*/  LDC R24, c[0x0][0x144] ;  /* 0x00005100ff187b82 */ /* 0x000ea20000000800 */
[----:B------:R-:W-:Y:S01]  /*9c40*/  IADD3 R7, P1, RZ, -R8, RZ ;  /* 0x80000008ff077210 */ /* 0x000fe20007f3e0ff */
[----:B------:R-:W-:Y:S01]  /*9c50*/  ULDC.64 UR8, c[0x0][0x640] ;  /* 0x0001900000087ab9 */ /* 0x000fe20000000a00 */
[----:B0-----:R-:W-:Y:S01]  /*9c60*/  I2FP.F32.U32 R9, R15 ;  /* 0x0000000f00097245 */ /* 0x001fe20000201000 */
[----:B------:R-:W-:Y:S02]  /*9c70*/  ULDC UR6, c[0x0][0x608] ;  /* 0x0001820000067ab9 */ /* 0x000fe40000000800 */
[----:B------:R-:W-:Y:S01]  /*9c80*/  IMAD.X R4, RZ, RZ, ~R4, P1 ;  /* 0x000000ffff047224 */ /* 0x000fe200008e0e04 */
[----:B------:R-:W-:Y:S01]  /*9c90*/  ISETP.NE.U32.AND P1, PT, RZ, UR8, PT ;  /* 0x00000008ff007c0c */ /* 0x000fe2000bf25070 */
[----:B------:R-:W0:Y:S02]  /*9ca0*/  LDC R21, c[0x0][0x148] ;  /* 0x00005200ff157b82 */ /* 0x000e240000000800 */
[----:B------:R-:W-:Y:S01]  /*9cb0*/  IMAD R6, R4, UR4, RZ ;  /* 0x0000000404067c24 */ /* 0x000fe2000f8e02ff */
[----:B------:R-:W-:Y:S01]  /*9cc0*/  ISETP.NE.AND.EX P1, PT, RZ, UR9, PT, P1 ;  /* 0x00000009ff007c0c */ /* 0x000fe2000bf25310 */
[----:B------:R-:W-:Y:S01]  /*9cd0*/  IMAD.WIDE.U32 R4, R7, UR4, R16 ;  /* 0x0000000407047c25 */ /* 0x000fe2000f8e0010 */
[----:B------:R-:W-:-:S03]  /*9ce0*/  ULDC UR4, c[0x0][0x150] ;  /* 0x0000540000047ab9 */ /* 0x000fc60000000800 */
[----:B------:R-:W-:Y:S02]  /*9cf0*/  IMAD R7, R7, UR5, R6 ;  /* 0x0000000507077c24 */ /* 0x000fe4000f8e0206 */
[----:B------:R-:W-:Y:S01]  /*9d00*/  FMUL R6, R9, UR4 ;  /* 0x0000000409067c20 */ /* 0x000fe20008400000 */
[----:B------:R-:W-:Y:S01]  /*9d10*/  ULDC UR4, c[0x0][0x618] ;  /* 0x0001860000047ab9 */ /* 0x000fe20000000800 */
[----:B------:R-:W-:Y:S01]  /*9d20*/  ULDC UR5, c[0x0][0x154] ;  /* 0x0000550000057ab9 */ /* 0x000fe20000000800 */
[----:B------:R-:W-:-:S03]  /*9d30*/  IMAD.IADD R5, R5, 0x1, R7 ;  /* 0x0000000105057824 */ /* 0x000fc600078e0207 */
[----:B------:R-:W3:Y:S02]  /*9d40*/  F2I.U32.TRUNC.NTZ R6, R6 ;  /* 0x0000000600067305 */ /* 0x000ee4000020f000 */
[----:B------:R-:W-:Y:S02]  /*9d50*/  SHF.R.U64 R9, R4, UR4, R5 ;  /* 0x0000000404097c19 */ /* 0x000fe40008001205 */
[----:B-1----:R-:W-:-:S05]  /*9d60*/  I2FP.F32.U32 R4, R14 ;  /* 0x0000000e00047245 */ /* 0x002fca0000201000 */
[----:B------:R-:W-:Y:S01]  /*9d70*/  FMUL R22, R4, UR5 ;  /* 0x0000000504167c20 */ /* 0x000fe20008400000 */
[----:B------:R-:W-:Y:S01]  /*9d80*/  SHF.R.U32.HI R4, RZ, UR4, R5 ;  /* 0x00000004ff047c19 */ /* 0x000fe20008011605 */
[----:B------:R-:W-:-:S03]  /*9d90*/  ULDC UR4, c[0x0][0x658] ;  /* 0x0001960000047ab9 */ /* 0x000fc60000000800 */
[--C-:B------:R-:W-:Y:S01]  /*9da0*/  SHF.R.U64 R20, R9, UR6, R4.reuse ;  /* 0x0000000609147c19 */ /* 0x100fe20008001204 */
[----:B------:R-:W1:Y:S01]  /*9db0*/  F2I.U32.TRUNC.NTZ R22, R22 ;  /* 0x0000001600167305 */ /* 0x000e62000020f000 */
[----:B------:R-:W-:Y:S01]  /*9dc0*/  SHF.R.U32.HI R5, RZ, UR6, R4 ;  /* 0x00000006ff057c19 */ /* 0x000fe20008011604 */
[----:B---3--:R-:W-:-:S03]  /*9dd0*/  IMAD.MOV R6, RZ, RZ, -R6 ;  /* 0x000000ffff067224 */ /* 0x008fc600078e0a06 */
[----:B------:R-:W-:Y:S01]  /*9de0*/  SHF.R.U64 R18, R20, UR4, R5 ;  /* 0x0000000414127c19 */ /* 0x000fe20008001205 */
[----:B--2---:R-:W-:Y:S01]  /*9df0*/  IMAD R15, R24, R6, R15 ;  /* 0x00000006180f7224 */ /* 0x004fe200078e020f */
[----:B------:R-:W-:-:S03]  /*9e00*/  SHF.R.U32.HI R23, RZ, UR4, R5 ;  /* 0x00000004ff177c19 */ /* 0x000fc60008011605 */
[----:B------:R-:W-:Y:S02]  /*9e10*/  IMAD.MOV.U32 R4, RZ, RZ, R18 ;  /* 0x000000ffff047224 */ /* 0x000fe400078e0012 */
[----:B------:R-:W-:Y:S01]  /*9e20*/  IMAD.MOV.U32 R5, RZ, RZ, R23 ;  /* 0x000000ffff057224 */ /* 0x000fe200078e0017 */
[----:B-1----:R-:W-:Y:S06]  /*9e30*/  @!P1 BRA `(.L_x_238) ;  /* 0x0000000000289947 */ /* 0x002fec0003800000 */
[----:B------:R-:W-:Y:S02]  /*9e40*/  ULDC UR4, c[0x0][0x64c] ;  /* 0x0001930000047ab9 */ /* 0x000fe40000000800 */
[----:B------:R-:W-:-:S05]  /*9e50*/  IADD3 R5, P1, R18, UR4, RZ ;  /* 0x0000000412057c10 */ /* 0x000fca000ff3e0ff */
[----:B------:R-:W-:-:S04]  /*9e60*/  IMAD.X R23, RZ, RZ, R23, P1 ;  /* 0x000000ffff177224 */ /* 0x000fc800008e0617 */
[----:B------:R-:W-:-:S04]  /*9e70*/  IMAD.WIDE.U32 R6, R23, UR8, RZ ;  /* 0x0000000817067c25 */ /* 0x000fc8000f8e00ff */
[----:B------:R-:W-:-:S04]  /*9e80*/  IMAD.WIDE.U32 R6, P1, R5, UR9, R6 ;  /* 0x0000000905067c25 */ /* 0x000fc8000f820006 */
[----:B------:R-:W-:-:S04]  /*9e90*/  IMAD.WIDE.U32 R4, R5, UR8, RZ ;  /* 0x0000000805047c25 */ /* 0x000fc8000f8e00ff */
[----:B------:R-:W-:Y:S01]  /*9ea0*/  IMAD.MOV.U32 R4, RZ, RZ, R7 ;  /* 0x000000ffff047224 */ /* 0x000fe200078e0007 */
[----:B------:R-:W-:Y:S01]  /*9eb0*/  IADD3 RZ, P3, R5, R6, RZ ;  /* 0x0000000605ff7210 */ /* 0x000fe20007f7e0ff */
[----:B------:R-:W-:-:S04]  /*9ec0*/  IMAD.X R5, RZ, RZ, RZ, P1 ;  /* 0x000000ffff057224 */ /* 0x000fc800008e06ff */
[----:B------:R-:W-:-:S08]  /*9ed0*/  IMAD.WIDE.U32.X R4, R23, UR9, R4, P3 ;  /* 0x0000000917047c25 */ /* 0x000fd000098e0404 */
.L_x_238:
[----:B------:R-:W-:Y:S01]  /*9ee0*/  ISETP.NE.AND P1, PT, R2, 0x1, PT ;  /* 0x000000010200780c */ /* 0x000fe20003f25270 */
[----:B------:R-:W-:Y:S01]  /*9ef0*/  ULDC UR4, c[0x0][0x648] ;  /* 0x0001920000047ab9 */ /* 0x000fe20000000800 */
[----:B------:R-:W-:Y:S01]  /*9f00*/  LOP3.LUT R20, R20, UR17, RZ, 0xc0, !PT ;  /* 0x0000001114147c12 */ /* 0x000fe2000f8ec0ff */
[----:B------:R-:W-:Y:S01]  /*9f10*/  IMAD.MOV R22, RZ, RZ, -R22 ;  /* 0x000000ffff167224 */ /* 0x000fe200078e0a16 */
[----:B------:R-:W-:Y:S01]  /*9f20*/  SHF.R.U64 R5, R4, UR4, R5 ;  /* 0x0000000404057c19 */ /* 0x000fe20008001205 */
[----:B------:R-:W-:Y:S01]  /*9f30*/  ULDC UR4, c[0x0][0x638] ;  /* 0x00018e0000047ab9 */ /* 0x000fe20000000800 */
[----:B------:R-:W-:Y:S01]  /*9f40*/  LOP3.LUT R9, R9, UR16, RZ, 0xc0, !PT ;  /* 0x0000001009097c12 */ /* 0x000fe2000f8ec0ff */
[----:B------:R-:W-:Y:S01]  /*9f50*/  ULDC UR5, c[0x0][0x610] ;  /* 0x0001840000057ab9 */ /* 0x000fe20000000800 */
[----:B------:R-:W-:Y:S02]  /*9f60*/  IMAD.MOV.U32 R4, RZ, RZ, 0x1 ;  /* 0x00000001ff047424 */ /* 0x000fe400078e00ff */
[----:B------:R-:W-:-:S02]  /*9f70*/  IMAD.MOV R7, RZ, RZ, -R5 ;  /* 0x000000ffff077224 */ /* 0x000fc400078e0a05 */
[----:B------:R-:W-:Y:S02]  /*9f80*/  IMAD R20, R5, UR18, R20 ;  /* 0x0000001205147c24 */ /* 0x000fe4000f8e0214 */
[----:B0-----:R-:W-:Y:S02]  /*9f90*/  @P1 IMAD R15, R21, R22, R14 ;  /* 0x00000016150f1224 */ /* 0x001fe400078e020e */
[----:B------:R-:W-:Y:S01]  /*9fa0*/  IMAD R18, R7, UR4, R18 ;  /* 0x0000000407127c24 */ /* 0x000fe2000f8e0212 */
[----:B------:R-:W-:Y:S01]  /*9fb0*/  ULDC UR4, c[0x0][0x600] ;  /* 0x0001800000047ab9 */ /* 0x000fe20000000800 */
[----:B------:R-:W-:Y:S02]  /*9fc0*/  IMAD R15, R20, UR5, R15 ;  /* 0x00000005140f7c24 */ /* 0x000fe4000f8e020f */
[----:B------:R-:W-:-:S05]  /*9fd0*/  IMAD R18, R18, UR4, R9 ;  /* 0x0000000412127c24 */ /* 0x000fca000f8e0209 */
[----:B------:R-:W-:Y:S02]  /*9fe0*/  SEL R9, R18, R15, !P1 ;  /* 0x0000000f12097207 */ /* 0x000fe40004800000 */
[----:B------:R-:W-:-:S07]  /*9ff0*/  SEL R7, R15, R18, !P1 ;  /* 0x000000120f077207 */ /* 0x000fce0004800000 */
.L_x_236:
[----:B------:R-:W-:Y:S05]  /*a000*/  BSYNC B1 ;  /* 0x0000000000017941 */ /* 0x000fea0003800000 */
.L_x_235:
[----:B------:R-:W-:-:S13]  /*a010*/  LOP3.LUT P1, RZ, R4, 0xff, RZ, 0xc0, !PT ;  /* 0x000000ff04ff7812 */ /* 0x000fda000782c0ff */
[----:B------:R-:W-:Y:S05]  /*a020*/  @P1 BRA `(.L_x_239) ;  /* 0xfffffff4004c1947 */ /* 0x000fea000383ffff */
[----:B------:R-:W-:Y:S05]  /*a030*/  BSYNC B0 ;  /* 0x0000000000007941 */ /* 0x000fea0003800000 */
.L_x_227:
[----:B------:R-:W-:-:S03]  /*a040*/  UMOV UR4, 0xffffffff ;  /* 0xffffffff00047882 */ /* 0x000fc60000000000 */
[----:B------:R-:W-:Y:S05]  /*a050*/  BRA.DIV UR4, `(.L_x_240) ;  /* 0x00000012040c7947 */ /* 0x000fea000b800000 */
[----:B------:R-:W-:-:S13]  /*a060*/  ELECT P6, URZ, PT ;  /* 0x00000000003f782f */ /* 0x000fda00038c0000 */
.L_x_275:
[----:B------:R-:W-:Y:S04]  /*a070*/  BSSY B0, `(.L_x_241) ;  /* 0x00000e8000007945 */ /* 0x000fe80003800000 */
[----:B------:R-:W-:Y:S05]  /*a080*/  @!P6 BRA `(.L_x_242) ;  /* 0x0000000c0098e947 */ /* 0x000fea0003800000 */
[----:B------:R-:W-:-:S04]  /*a090*/  LOP3.LUT R19, R19, 0x2, RZ, 0xfc, !PT ;  /* 0x0000000213137812 */ /* 0x000fc800078efcff */
[----:B------:R-:W-:-:S13]  /*a0a0*/  ISETP.NE.AND P0, PT, R19, 0x3, PT ;  /* 0x000000031300780c */ /* 0x000fda0003f05270 */
[----:B------:R-:W-:Y:S05]  /*a0b0*/  @!P0 BRA `(.L_x_243) ;  /* 0x0000000000048947 */ /* 0x000fea0003800000 */
[----:B------:R-:W-:Y:S01]  /*a0c0*/  BPT.TRAP 0x1 ;  /* 0x000000040000795c */ /* 0x000fe20000300000 */
.L_x_243:
[----:B------:R-:W0:Y:S01]  /*a0d0*/  S2R R3, SR_CgaCtaId ;  /* 0x0000000000037919 */ /* 0x000e220000008800 */
[----:B------:R-:W-:-:S04]  /*a0e0*/  MOV R2, 0x400 ;  /* 0x0000040000027802 */ /* 0x000fc80000000f00 */
[----:B0-----:R-:W-:Y:S02]  /*a0f0*/  LEA R3, R3, R2, 0x18 ;  /* 0x0000000203037211 */ /* 0x001fe400078ec0ff */
[----:B------:R-:W-:-:S03]  /*a100*/  SHF.L.U32 R2, R0, 0x1f, RZ ;  /* 0x0000001f00027819 */ /* 0x000fc600000006ff */
[----:B------:R-:W-:-:S04]  /*a110*/  VIADD R3, R3, 0xc8 ;  /* 0x000000c803037836 */ /* 0x000fc80000000000 */
[C---:B------:R-:W-:Y:S02]  /*a120*/  IMAD R7, R12.reuse, 0x8, R3 ;  /* 0x000000080c077824 */ /* 0x040fe400078e0203 */
[----:B------:R-:W-:Y:S02]  /*a130*/  VIADD R12, R12, 0x1 ;  /* 0x000000010c0c7836 */ /* 0x000fe40000000000 */
[----:B------:R-:W0:Y:S03]  /*a140*/  SYNCS.PHASECHK.TRANS64.TRYWAIT P0, [R7+URZ], R2 ;  /* 0x00000002070075a7 */ /* 0x000e26000800017f */
[----:B------:R-:W-:-:S04]  /*a150*/  ISETP.NE.AND P1, PT, R12, 0x19, PT ;  /* 0x000000190c00780c */ /* 0x000fc80003f25270 */
[----:B------:R-:W-:Y:S02]  /*a160*/  SEL R5, RZ, 0x1, P1 ;  /* 0x00000001ff057807 */ /* 0x000fe40000800000 */
[----:B------:R-:W-:Y:S02]  /*a170*/  SEL R12, R12, RZ, P1 ;  /* 0x000000ff0c0c7207 */ /* 0x000fe40000800000 */
[----:B------:R-:W-:-:S03]  /*a180*/  LOP3.LUT R5, R0, R5, RZ, 0x3c, !PT ;  /* 0x0000000500057212 */ /* 0x000fc600078e3cff */
[----:B------:R-:W-:Y:S01]  /*a190*/  IMAD R9, R12, 0x8, R3 ;  /* 0x000000080c097824 */ /* 0x000fe200078e0203 */
[----:B------:R-:W-:Y:S01]  /*a1a0*/  SHF.L.U32 R4, R5, 0x1f, RZ ;  /* 0x0000001f05047819 */ /* 0x000fe200000006ff */
[----:B0-----:R-:W-:Y:S06]  /*a1b0*/  @!P0 BRA `(.L_x_244) ;  /* 0x0000000c00d48947 */ /* 0x001fec0003800000 */
.L_x_276:
[----:B------:R-:W1:Y:S01]  /*a1c0*/  SYNCS.PHASECHK.TRANS64.TRYWAIT P0, [R9+URZ], R4 ;  /* 0x00000004090075a7 */ /* 0x000e62000800017f */
[----:B------:R-:W-:-:S05]  /*a1d0*/  VIADD R0, R12, 0x1 ;  /* 0x000000010c007836 */ /* 0x000fca0000000000 */
[----:B------:R-:W-:-:S04]  /*a1e0*/  ISETP.NE.AND P1, PT, R0, 0x19, PT ;  /* 0x000000190000780c */ /* 0x000fc80003f25270 */
[----:B0-----:R-:W-:Y:S02]  /*a1f0*/  SEL R2, RZ, 0x1, P1 ;  /* 0x00000001ff027807 */ /* 0x001fe40000800000 */
[----:B------:R-:W-:Y:S02]  /*a200*/  SEL R0, R0, RZ, P1 ;  /* 0x000000ff00007207 */ /* 0x000fe40000800000 */
[----:B------:R-:W-:-:S03]  /*a210*/  LOP3.LUT R7, R5, R2, RZ, 0x3c, !PT ;  /* 0x0000000205077212 */ /* 0x000fc600078e3cff */
[----:B------:R-:W-:Y:S01]  /*a220*/  IMAD R6, R0, 0x8, R3 ;  /* 0x0000000800067824 */ /* 0x000fe200078e0203 */
[----:B------:R-:W-:Y:S01]  /*a230*/  SHF.L.U32 R5, R7, 0x1f, RZ ;  /* 0x0000001f07057819 */ /* 0x000fe200000006ff */
[----:B-1----:R-:W-:Y:S06]  /*a240*/  @!P0 BRA `(.L_x_245) ;  /* 0x0000000c00c48947 */ /* 0x002fec0003800000 */
.L_x_277:
[----:B------:R-:W1:Y:S01]  /*a250*/  SYNCS.PHASECHK.TRANS64.TRYWAIT P0, [R6+URZ], R5 ;  /* 0x00000005060075a7 */ /* 0x000e62000800017f */
[----:B------:R-:W-:-:S04]  /*a260*/  IADD3 R0, R0, 0x1, RZ ;  /* 0x0000000100007810 */ /* 0x000fc80007ffe0ff */
[----:B------:R-:W-:-:S04]  /*a270*/  ISETP.NE.AND P1, PT, R0, 0x19, PT ;  /* 0x000000190000780c */ /* 0x000fc80003f25270 */
[----:B------:R-:W-:Y:S02]  /*a280*/  SEL R2, RZ, 0x1, P1 ;  /* 0x00000001ff027807 */ /* 0x000fe40000800000 */
[----:B------:R-:W-:Y:S02]  /*a290*/  SEL R0, R0, RZ, P1 ;  /* 0x000000ff00007207 */ /* 0x000fe40000800000 */
[----:B------:R-:W-:-:S03]  /*a2a0*/  LOP3.LUT R7, R7, R2, RZ, 0x3c, !PT ;  /* 0x0000000207077212 */ /* 0x000fc600078e3cff */
[----:B0-----:R-:W-:Y:S01]  /*a2b0*/  IMAD R9, R0, 0x8, R3 ;  /* 0x0000000800097824 */ /* 0x001fe200078e0203 */
[----:B------:R-:W-:Y:S01]  /*a2c0*/  SHF.L.U32 R4, R7, 0x1f, RZ ;  /* 0x0000001f07047819 */ /* 0x000fe200000006ff */
[----:B-1----:R-:W-:Y:S06]  /*a2d0*/  @!P0 BRA `(.L_x_246) ;  /* 0x0000000c00b48947 */ /* 0x002fec0003800000 */
.L_x_278:
[----:B------:R-:W1:Y:S01]  /*a2e0*/  SYNCS.PHASECHK.TRANS64.TRYWAIT P0, [R9+URZ], R4 ;  /* 0x00000004090075a7 */ /* 0x000e62000800017f */
[----:B------:R-:W-:-:S05]  /*a2f0*/  VIADD R0, R0, 0x1 ;  /* 0x0000000100007836 */ /* 0x000fca0000000000 */
[----:B------:R-:W-:-:S04]  /*a300*/  ISETP.NE.AND P1, PT, R0, 0x19, PT ;  /* 0x000000190000780c */ /* 0x000fc80003f25270 */
[----:B------:R-:W-:Y:S02]  /*a310*/  SEL R2, RZ, 0x1, P1 ;  /* 0x00000001ff027807 */ /* 0x000fe40000800000 */
[----:B------:R-:W-:Y:S02]  /*a320*/  SEL R0, R0, RZ, P1 ;  /* 0x000000ff00007207 */ /* 0x000fe40000800000 */
[----:B------:R-:W-:-:S03]  /*a330*/  LOP3.LUT R7, R7, R2, RZ, 0x3c, !PT ;  /* 0x0000000207077212 */ /* 0x000fc600078e3cff */
[----:B0-----:R-:W-:Y:S01]  /*a340*/  IMAD R6, R0, 0x8, R3 ;  /* 0x0000000800067824 */ /* 0x001fe200078e0203 */
[----:B------:R-:W-:Y:S01]  /*a350*/  SHF.L.U32 R5, R7, 0x1f, RZ ;  /* 0x0000001f07057819 */ /* 0x000fe200000006ff */
[----:B-1----:R-:W-:Y:S06]  /*a360*/  @!P0 BRA `(.L_x_247) ;  /* 0x0000000c00a48947 */ /* 0x002fec0003800000 */
.L_x_279:
        /* <DEDUP_REMOVED lines=9> */
.L_x_280:
        /* <DEDUP_REMOVED lines=9> */
.L_x_281:
        /* <DEDUP_REMOVED lines=9> */
.L_x_282:
        /* <DEDUP_REMOVED lines=9> */
.L_x_283:
        /* <DEDUP_REMOVED lines=9> */
.L_x_284:
        /* <DEDUP_REMOVED lines=9> */
.L_x_285:
        /* <DEDUP_REMOVED lines=9> */
.L_x_286:
        /* <DEDUP_REMOVED lines=9> */
.L_x_287:
        /* <DEDUP_REMOVED lines=9> */
.L_x_288:
        /* <DEDUP_REMOVED lines=9> */
.L_x_289:
        /* <DEDUP_REMOVED lines=9> */
.L_x_290:
        /* <DEDUP_REMOVED lines=9> */
.L_x_291:
        /* <DEDUP_REMOVED lines=9> */
.L_x_292:
        /* <DEDUP_REMOVED lines=9> */
.L_x_293:
        /* <DEDUP_REMOVED lines=9> */
.L_x_294:
        /* <DEDUP_REMOVED lines=9> */
.L_x_295:
        /* <DEDUP_REMOVED lines=9> */
.L_x_296:
        /* <DEDUP_REMOVED lines=9> */
.L_x_297:
        /* <DEDUP_REMOVED lines=9> */
.L_x_298:
[----:B------:R-:W1:Y:S01]  /*ae20*/  SYNCS.PHASECHK.TRANS64.TRYWAIT P0, [R9+URZ], R4 ;  /* 0x00000004090075a7 */ /* 0x000e62000800017f */
[----:B------:R-:W-:-:S05]  /*ae30*/  VIADD R0, R0, 0x1 ;  /* 0x0000000100007836 */ /* 0x000fca0000000000 */
[----:B------:R-:W-:-:S04]  /*ae40*/  ISETP.NE.AND P1, PT, R0, 0x19, PT ;  /* 0x000000190000780c */ /* 0x000fc80003f25270 */
[----:B------:R-:W-:Y:S02]  /*ae50*/  SEL R2, RZ, 0x1, P1 ;  /* 0x00000001ff027807 */ /* 0x000fe40000800000 */
[----:B------:R-:W-:Y:S02]  /*ae60*/  SEL R0, R0, RZ, P1 ;  /* 0x000000ff00007207 */ /* 0x000fe40000800000 */
[----:B------:R-:W-:Y:S01]  /*ae70*/  LOP3.LUT R2, R7, R2, RZ, 0x3c, !PT ;  /* 0x0000000207027212 */ /* 0x000fe200078e3cff */
[----:B-1----:R-:W-:Y:S06]  /*ae80*/  @!P0 BRA `(.L_x_267) ;  /* 0x00000008006c8947 */ /* 0x002fec0003800000 */
.L_x_299:
[----:B------:R-:W-:Y:S01]  /*ae90*/  IMAD R3, R0, 0x8, R3 ;  /* 0x0000000800037824 */ /* 0x000fe200078e0203 */
[----:B------:R-:W-:-:S07]  /*aea0*/  SHF.L.U32 R0, R2, 0x1f, RZ ;  /* 0x0000001f02007819 */ /* 0x000fce00000006ff */
.L_x_268:
[----:B--2---:R2:W3:Y:S02]  /*aeb0*/  SYNCS.PHASECHK.TRANS64.TRYWAIT P0, [R3+URZ], R0 ;  /* 0x00000000030075a7 */ /* 0x0044e4000800017f */
[----:B---3--:R-:W-:Y:S05]  /*aec0*/  @!P0 NANOSLEEP.SYNCS 0x989680 ;  /* 0x009896800000895d */ /* 0x008fea0003900000 */
[----:B------:R-:W3:Y:S02]  /*aed0*/  @!P0 SYNCS.PHASECHK.TRANS64 P0, [R3+URZ], R0 ;  /* 0x00000000030085a7 */ /* 0x000ee4000800007f */
[----:B---3--:R-:W-:Y:S05]  /*aee0*/  @!P0 BRA `(.L_x_268) ;  /* 0xfffffffc00f08947 */ /* 0x008fea000383ffff */
.L_x_242:
[----:B------:R-:W-:Y:S05]  /*aef0*/  BSYNC B0 ;  /* 0x0000000000007941 */ /* 0x000fea0003800000 */
.L_x_241:
[----:B------:R-:W-:Y:S05]  /*af00*/  EXIT ;  /* 0x000000000000794d */ /* 0x000fea0003800000 */
.L_x_18:
[----:B---3--:R3:W4:Y:S02]  /*af10*/  SYNCS.PHASECHK.TRANS64.TRYWAIT P1, [R3+URZ], R0 ;  /* 0x00000000030075a7 */ /* 0x008724000802017f */
[----:B----4-:R-:W-:Y:S05]  /*af20*/  @!P1 NANOSLEEP.SYNCS 0x989680 ;  /* 0x009896800000995d */ /* 0x010fea0003900000 */
[----:B------:R-:W4:Y:S02]  /*af30*/  @!P1 SYNCS.PHASECHK.TRANS64 P1, [R3+URZ], R0 ;  /* 0x00000000030095a7 */ /* 0x000f24000802007f */
[----:B----4-:R-:W-:Y:S05]  /*af40*/  @!P1 BRA `(.L_x_18) ;  /* 0xfffffffc00f09947 */ /* 0x010fea000383ffff */
[----:B------:R-:W-:Y:S05]  /*af50*/  BRA `(.L_x_17) ;  /* 0xffffff6400607947 */ /* 0x000fea000383ffff */
.L_x_23:
[----:B-1----:R-:W-:-:S04]  /*af60*/  IMAD.U32 R5, RZ, RZ, UR4 ;  /* 0x00000004ff057e24 */ /* 0x002fc8000f8e00ff */
[----:B------:R1:W2:Y:S03]  /*af70*/  SYNCS.PHASECHK.TRANS64.TRYWAIT P1, [R5+URZ], R4 ;  /* 0x00000004050075a7 */ /* 0x0002a6000802017f */
[----:B--2---:R-:W-:Y:S05]  /*af80*/  @!P1 NANOSLEEP.SYNCS 0x989680 ;  /* 0x009896800000995d */ /* 0x004fea0003900000 */
[----:B------:R-:W2:Y:S02]  /*af90*/  @!P1 SYNCS.PHASECHK.TRANS64 P1, [R5+URZ], R4 ;  /* 0x00000004050095a7 */ /* 0x000ea4000802007f */
[----:B--2---:R-:W-:Y:S05]  /*afa0*/  @!P1 BRA `(.L_x_23) ;  /* 0xfffffffc00ec9947 */ /* 0x004fea000383ffff */
[----:B------:R-:W-:Y:S05]  /*afb0*/  BRA `(.L_x_22) ;  /* 0xffffff6400f07947 */ /* 0x000fea000383ffff */
.L_x_228:
[----:B------:R-:W-:Y:S01]  /*afc0*/  BSSY B1, `(.L_x_269) ;  /* 0x0000006000017945 */ /* 0x000fe20003800000 */
[----:B------:R-:W-:-:S07]  /*afd0*/  IMAD.MOV.U32 R15, RZ, RZ, -0x1 ;  /* 0xffffffffff0f7424 */ /* 0x000fce00078e00ff */
[----:B------:R-:W-:Y:S05]  /*afe0*/  WARPSYNC.COLLECTIVE R15, `(.L_x_270) ;  /* 0x000000000f0c7348 */ /* 0x000fea0003c00000 */
[----:B------:R-:W-:Y:S02]  /*aff0*/  ELECT P6, UR62, PT ;  /* 0x00000000003e782f */ /* 0x000fe400038c0000 */
[----:B------:R-:W-:Y:S01]  /*b000*/  MOV R14, UR62 ;  /* 0x0000003e000e7c02 */ /* 0x000fe20008000f00 */
[----:B------:R-:W-:Y:S10]  /*b010*/  ENDCOLLECTIVE ;  /* 0x000000000000791b */ /* 0x000ff40003800000 */
.L_x_270:
[----:B------:R-:W-:Y:S05]  /*b020*/  BSYNC B1 ;  /* 0x0000000000017941 */ /* 0x000fea0003800000 */
.L_x_269:
[----:B------:R-:W-:Y:S05]  /*b030*/  BRA `(.L_x_271) ;  /* 0xffffffe400547947 */ /* 0x000fea000383ffff */
.L_x_231:
[----:B0-----:R0:W1:Y:S02]  /*b040*/  SYNCS.PHASECHK.TRANS64.TRYWAIT P1, [R14+URZ+0xc8], R7 ;  /* 0x0000c8070e0075a7 */ /* 0x001064000802017f */
[----:B-1----:R-:W-:Y:S05]  /*b050*/  @!P1 NANOSLEEP.SYNCS 0x989680 ;  /* 0x009896800000995d */ /* 0x002fea0003900000 */
[----:B------:R-:W1:Y:S02]  /*b060*/  @!P1 SYNCS.PHASECHK.TRANS64 P1, [R14+URZ+0xc8], R7 ;  /* 0x0000c8070e0095a7 */ /* 0x000e64000802007f */
[----:B-1----:R-:W-:Y:S05]  /*b070*/  @!P1 BRA `(.L_x_231) ;  /* 0xfffffffc00f09947 */ /* 0x002fea000383ffff */
[----:B------:R-:W-:Y:S05]  /*b080*/  BRA `(.L_x_272) ;  /* 0xffffffe400887947 */ /* 0x000fea000383ffff */
.L_x_240:
[----:B------:R-:W-:Y:S01]  /*b090*/  BSSY B0, `(.L_x_273) ;  /* 0x0000006000007945 */ /* 0x000fe20003800000 */
[----:B------:R-:W-:-:S07]  /*b0a0*/  IMAD.MOV.U32 R15, RZ, RZ, -0x1 ;  /* 0xffffffffff0f7424 */ /* 0x000fce00078e00ff */
[----:B------:R-:W-:Y:S05]  /*b0b0*/  WARPSYNC.COLLECTIVE R15, `(.L_x_274) ;  /* 0x000000000f0c7348 */ /* 0x000fea0003c00000 */
[----:B------:R-:W-:Y:S02]  /*b0c0*/  ELECT P6, UR62, PT ;  /* 0x00000000003e782f */ /* 0x000fe400038c0000 */
[----:B------:R-:W-:Y:S01]  /*b0d0*/  MOV R14, UR62 ;  /* 0x0000003e000e7c02 */ /* 0x000fe20008000f00 */
[----:B------:R-:W-:Y:S10]  /*b0e0*/  ENDCOLLECTIVE ;  /* 0x000000000000791b */ /* 0x000ff40003800000 */
.L_x_274:
[----:B------:R-:W-:Y:S05]  /*b0f0*/  BSYNC B0 ;  /* 0x0000000000007941 */ /* 0x000fea0003800000 */
.L_x_273:
[----:B------:R-:W-:Y:S05]  /*b100*/  BRA `(.L_x_275) ;  /* 0xffffffec00d87947 */ /* 0x000fea000383ffff */
.L_x_244:
[----:B0-----:R0:W1:Y:S02]  /*b110*/  SYNCS.PHASECHK.TRANS64.TRYWAIT P0, [R7+URZ], R2 ;  /* 0x00000002070075a7 */ /* 0x001064000800017f */
[----:B-1----:R-:W-:Y:S05]  /*b120*/  @!P0 NANOSLEEP.SYNCS 0x989680 ;  /* 0x009896800000895d */ /* 0x002fea0003900000 */
[----:B------:R-:W1:Y:S02]  /*b130*/  @!P0 SYNCS.PHASECHK.TRANS64 P0, [R7+URZ], R2 ;  /* 0x00000002070085a7 */ /* 0x000e64000800007f */
[----:B-1----:R-:W-:Y:S05]  /*b140*/  @!P0 BRA `(.L_x_244) ;  /* 0xfffffffc00f08947 */ /* 0x002fea000383ffff */
[----:B------:R-:W-:Y:S05]  /*b150*/  BRA `(.L_x_276) ;  /* 0xfffffff000187947 */ /* 0x000fea000383ffff */
.L_x_245:
[----:B0-----:R0:W1:Y:S02]  /*b160*/  SYNCS.PHASECHK.TRANS64.TRYWAIT P0, [R9+URZ], R4 ;  /* 0x00000004090075a7 */ /* 0x001064000800017f */
[----:B-1----:R-:W-:Y:S05]  /*b170*/  @!P0 NANOSLEEP.SYNCS 0x989680 ;  /* 0x009896800000895d */ /* 0x002fea0003900000 */
[----:B------:R-:W1:Y:S02]  /*b180*/  @!P0 SYNCS.PHASECHK.TRANS64 P0, [R9+URZ], R4 ;  /* 0x00000004090085a7 */ /* 0x000e64000800007f */
[----:B-1----:R-:W-:Y:S05]  /*b190*/  @!P0 BRA `(.L_x_245) ;  /* 0xfffffffc00f08947 */ /* 0x002fea000383ffff */
[----:B------:R-:W-:Y:S05]  /*b1a0*/  BRA `(.L_x_277) ;  /* 0xfffffff000287947 */ /* 0x000fea000383ffff */
.L_x_246:
[----:B0-----:R0:W1:Y:S02]  /*b1b0*/  SYNCS.PHASECHK.TRANS64.TRYWAIT P0, [R6+URZ], R5 ;  /* 0x00000005060075a7 */ /* 0x001064000800017f */
[----:B-1----:R-:W-:Y:S05]  /*b1c0*/  @!P0 NANOSLEEP.SYNCS 0x989680 ;  /* 0x009896800000895d */ /* 0x002fea0003900000 */
[----:B------:R-:W1:Y:S02]  /*b1d0*/  @!P0 SYNCS.PHASECHK.TRANS64 P0, [R6+URZ], R5 ;  /* 0x00000005060085a7 */ /* 0x000e64000800007f */
[----:B-1----:R-:W-:Y:S05]  /*b1e0*/  @!P0 BRA `(.L_x_246) ;  /* 0xfffffffc00f08947 */ /* 0x002fea000383ffff */
[----:B------:R-:W-:Y:S05]  /*b1f0*/  BRA `(.L_x_278) ;  /* 0xfffffff000387947 */ /* 0x000fea000383ffff */
.L_x_247:
[----:B0-----:R0:W1:Y:S02]  /*b200*/  SYNCS.PHASECHK.TRANS64.TRYWAIT P0, [R9+URZ], R4 ;  /* 0x00000004090075a7 */ /* 0x001064000800017f */
[----:B-1----:R-:W-:Y:S05]  /*b210*/  @!P0 NANOSLEEP.SYNCS 0x989680 ;  /* 0x009896800000895d */ /* 0x002fea0003900000 */
[----:B------:R-:W1:Y:S02]  /*b220*/  @!P0 SYNCS.PHASECHK.TRANS64 P0, [R9+URZ], R4 ;  /* 0x00000004090085a7 */ /* 0x000e64000800007f */
[----:B-1----:R-:W-:Y:S05]  /*b230*/  @!P0 BRA `(.L_x_247) ;  /* 0xfffffffc00f08947 */ /* 0x002fea000383ffff */
[----:B------:R-:W-:Y:S05]  /*b240*/  BRA `(.L_x_279) ;  /* 0xfffffff000487947 */ /* 0x000fea000383ffff */
.L_x_248:
[----:B0-----:R0:W1:Y:S02]  /*b250*/  SYNCS.PHASECHK.TRANS64.TRYWAIT P0, [R6+URZ], R5 ;  /* 0x00000005060075a7 */ /* 0x001064000800017f */
[----:B-1----:R-:W-:Y:S05]  /*b260*/  @!P0 NANOSLEEP.SYNCS 0x989680 ;  /* 0x009896800000895d */ /* 0x002fea0003900000 */
[----:B------:R-:W1:Y:S02]  /*b270*/  @!P0 SYNCS.PHASECHK.TRANS64 P0, [R6+URZ], R5 ;  /* 0x00000005060085a7 */ /* 0x000e64000800007f */
[----:B-1----:R-:W-:Y:S05]  /*b280*/  @!P0 BRA `(.L_x_248) ;  /* 0xfffffffc00f08947 */ /* 0x002fea000383ffff */
[----:B------:R-:W-:Y:S05]  /*b290*/  BRA `(.L_x_280) ;  /* 0xfffffff000587947 */ /* 0x000fea000383ffff */
.L_x_249:
[----:B0-----:R0:W1:Y:S02]  /*b2a0*/  SYNCS.PHASECHK.TRANS64.TRYWAIT P0, [R9+URZ], R4 ;  /* 0x00000004090075a7 */ /* 0x001064000800017f */
[----:B-1----:R-:W-:Y:S05]  /*b2b0*/  @!P0 NANOSLEEP.SYNCS 0x989680 ;  /* 0x009896800000895d */ /* 0x002fea0003900000 */
[----:B------:R-:W1:Y:S02]  /*b2c0*/  @!P0 SYNCS.PHASECHK.TRANS64 P0, [R9+URZ], R4 ;  /* 0x00000004090085a7 */ /* 0x000e64000800007f */
[----:B-1----:R-:W-:Y:S05]  /*b2d0*/  @!P0 BRA `(.L_x_249) ;  /* 0xfffffffc00f08947 */ /* 0x002fea000383ffff */
[----:B------:R-:W-:Y:S05]  /*b2e0*/  BRA `(.L_x_281) ;  /* 0xfffffff000687947 */ /* 0x000fea000383ffff */
.L_x_250:
[----:B0-----:R0:W1:Y:S02]  /*b2f0*/  SYNCS.PHASECHK.TRANS64.TRYWAIT P0, [R6+URZ], R5 ;  /* 0x00000005060075a7 */ /* 0x001064000800017f */
[----:B-1----:R-:W-:Y:S05]  /*b300*/  @!P0 NANOSLEEP.SYNCS 0x989680 ;  /* 0x009896800000895d */ /* 0x002fea0003900000 */
[----:B------:R-:W1:Y:S02]  /*b310*/  @!P0 SYNCS.PHASECHK.TRANS64 P0, [R6+URZ], R5 ;  /* 0x00000005060085a7 */ /* 0x000e64000800007f */
[----:B-1----:R-:W-:Y:S05]  /*b320*/  @!P0 BRA `(.L_x_250) ;  /* 0xfffffffc00f08947 */ /* 0x002fea000383ffff */
[----:B------:R-:W-:Y:S05]  /*b330*/  BRA `(.L_x_282) ;  /* 0xfffffff000787947 */ /* 0x000fea000383ffff */
.L_x_251:
[----:B0-----:R0:W1:Y:S02]  /*b340*/  SYNCS.PHASECHK.TRANS64.TRYWAIT P0, [R9+URZ], R4 ;  /* 0x00000004090075a7 */ /* 0x001064000800017f */
[----:B-1----:R-:W-:Y:S05]  /*b350*/  @!P0 NANOSLEEP.SYNCS 0x989680 ;  /* 0x009896800000895d */ /* 0x002fea0003900000 */
[----:B------:R-:W1:Y:S02]  /*b360*/  @!P0 SYNCS.PHASECHK.TRANS64 P0, [R9+URZ], R4 ;  /* 0x00000004090085a7 */ /* 0x000e64000800007f */
[----:B-1----:R-:W-:Y:S05]  /*b370*/  @!P0 BRA `(.L_x_251) ;  /* 0xfffffffc00f08947 */ /* 0x002fea000383ffff */
[----:B------:R-:W-:Y:S05]  /*b380*/  BRA `(.L_x_283) ;  /* 0xfffffff000887947 */ /* 0x000fea000383ffff */
.L_x_252:
[----:B0-----:R0:W1:Y:S02]  /*b390*/  SYNCS.PHASECHK.TRANS64.TRYWAIT P0, [R6+URZ], R5 ;  /* 0x00000005060075a7 */ /* 0x001064000800017f */
[----:B-1----:R-:W-:Y:S05]  /*b3a0*/  @!P0 NANOSLEEP.SYNCS 0x989680 ;  /* 0x009896800000895d */ /* 0x002fea0003900000 */
[----:B------:R-:W1:Y:S02]  /*b3b0*/  @!P0 SYNCS.PHASECHK.TRANS64 P0, [R6+URZ], R5 ;  /* 0x00000005060085a7 */ /* 0x000e64000800007f */
[----:B-1----:R-:W-:Y:S05]  /*b3c0*/  @!P0 BRA `(.L_x_252) ;  /* 0xfffffffc00f08947 */ /* 0x002fea000383ffff */
[----:B------:R-:W-:Y:S05]  /*b3d0*/  BRA `(.L_x_284) ;  /* 0xfffffff000987947 */ /* 0x000fea000383ffff */
.L_x_253:
[----:B0-----:R0:W1:Y:S02]  /*b3e0*/  SYNCS.PHASECHK.TRANS64.TRYWAIT P0, [R9+URZ], R4 ;  /* 0x00000004090075a7 */ /* 0x001064000800017f */
[----:B-1----:R-:W-:Y:S05]  /*b3f0*/  @!P0 NANOSLEEP.SYNCS 0x989680 ;  /* 0x009896800000895d */ /* 0x002fea0003900000 */
[----:B------:R-:W1:Y:S02]  /*b400*/  @!P0 SYNCS.PHASECHK.TRANS64 P0, [R9+URZ], R4 ;  /* 0x00000004090085a7 */ /* 0x000e64000800007f */
[----:B-1----:R-:W-:Y:S05]  /*b410*/  @!P0 BRA `(.L_x_253) ;  /* 0xfffffffc00f08947 */ /* 0x002fea000383ffff */
[----:B------:R-:W-:Y:S05]  /*b420*/  BRA `(.L_x_285) ;  /* 0xfffffff000a87947 */ /* 0x000fea000383ffff */
.L_x_254:
[----:B0-----:R0:W1:Y:S02]  /*b430*/  SYNCS.PHASECHK.TRANS64.TRYWAIT P0, [R6+URZ], R5 ;  /* 0x00000005060075a7 */ /* 0x001064000800017f */
[----:B-1----:R-:W-:Y:S05]  /*b440*/  @!P0 NANOSLEEP.SYNCS 0x989680 ;  /* 0x009896800000895d */ /* 0x002fea0003900000 */
[----:B------:R-:W1:Y:S02]  /*b450*/  @!P0 SYNCS.PHASECHK.TRANS64 P0, [R6+URZ], R5 ;  /* 0x00000005060085a7 */ /* 0x000e64000800007f */
[----:B-1----:R-:W-:Y:S05]  /*b460*/  @!P0 BRA `(.L_x_254) ;  /* 0xfffffffc00f08947 */ /* 0x002fea000383ffff */
[----:B------:R-:W-:Y:S05]  /*b470*/  BRA `(.L_x_286) ;  /* 0xfffffff000b87947 */ /* 0x000fea000383ffff */
.L_x_255:
[----:B0-----:R0:W1:Y:S02]  /*b480*/  SYNCS.PHASECHK.TRANS64.TRYWAIT P0, [R9+URZ], R4 ;  /* 0x00000004090075a7 */ /* 0x001064000800017f */
[----:B-1----:R-:W-:Y:S05]  /*b490*/  @!P0 NANOSLEEP.SYNCS 0x989680 ;  /* 0x009896800000895d */ /* 0x002fea0003900000 */
[----:B------:R-:W1:Y:S02]  /*b4a0*/  @!P0 SYNCS.PHASECHK.TRANS64 P0, [R9+URZ], R4 ;  /* 0x00000004090085a7 */ /* 0x000e64000800007f */
[----:B-1----:R-:W-:Y:S05]  /*b4b0*/  @!P0 BRA `(.L_x_255) ;  /* 0xfffffffc00f08947 */ /* 0x002fea000383ffff */
[----:B------:R-:W-:Y:S05]  /*b4c0*/  BRA `(.L_x_287) ;  /* 0xfffffff000c87947 */ /* 0x000fea000383ffff */
.L_x_256:
[----:B0-----:R0:W1:Y:S02]  /*b4d0*/  SYNCS.PHASECHK.TRANS64.TRYWAIT P0, [R6+URZ], R5 ;  /* 0x00000005060075a7 */ /* 0x001064000800017f */
[----:B-1----:R-:W-:Y:S05]  /*b4e0*/  @!P0 NANOSLEEP.SYNCS 0x989680 ;  /* 0x009896800000895d */ /* 0x002fea0003900000 */
[----:B------:R-:W1:Y:S02]  /*b4f0*/  @!P0 SYNCS.PHASECHK.TRANS64 P0, [R6+URZ], R5 ;  /* 0x00000005060085a7 */ /* 0x000e64000800007f */
[----:B-1----:R-:W-:Y:S05]  /*b500*/  @!P0 BRA `(.L_x_256) ;  /* 0xfffffffc00f08947 */ /* 0x002fea000383ffff */
[----:B------:R-:W-:Y:S05]  /*b510*/  BRA `(.L_x_288) ;  /* 0xfffffff000d87947 */ /* 0x000fea000383ffff */
.L_x_257:
[----:B0-----:R0:W1:Y:S02]  /*b520*/  SYNCS.PHASECHK.TRANS64.TRYWAIT P0, [R9+URZ], R4 ;  /* 0x00000004090075a7 */ /* 0x001064000800017f */
[----:B-1----:R-:W-:Y:S05]  /*b530*/  @!P0 NANOSLEEP.SYNCS 0x989680 ;  /* 0x009896800000895d */ /* 0x002fea0003900000 */
[----:B------:R-:W1:Y:S02]  /*b540*/  @!P0 SYNCS.PHASECHK.TRANS64 P0, [R9+URZ], R4 ;  /* 0x00000004090085a7 */ /* 0x000e64000800007f */
[----:B-1----:R-:W-:Y:S05]  /*b550*/  @!P0 BRA `(.L_x_257) ;  /* 0xfffffffc00f08947 */ /* 0x002fea000383ffff */
[----:B------:R-:W-:Y:S05]  /*b560*/  BRA `(.L_x_289) ;  /* 0xfffffff000e87947 */ /* 0x000fea000383ffff */
.L_x_258:
[----:B0-----:R0:W1:Y:S02]  /*b570*/  SYNCS.PHASECHK.TRANS64.TRYWAIT P0, [R6+URZ], R5 ;  /* 0x00000005060075a7 */ /* 0x001064000800017f */
[----:B-1----:R-:W-:Y:S05]  /*b580*/  @!P0 NANOSLEEP.SYNCS 0x989680 ;  /* 0x009896800000895d */ /* 0x002fea0003900000 */
[----:B------:R-:W1:Y:S02]  /*b590*/  @!P0 SYNCS.PHASECHK.TRANS64 P0, [R6+URZ], R5 ;  /* 0x00000005060085a7 */ /* 0x000e64000800007f */
[----:B-1----:R-:W-:Y:S05]  /*b5a0*/  @!P0 BRA `(.L_x_258) ;  /* 0xfffffffc00f08947 */ /* 0x002fea000383ffff */
[----:B------:R-:W-:Y:S05]  /*b5b0*/  BRA `(.L_x_290) ;  /* 0xfffffff000f87947 */ /* 0x000fea000383ffff */
.L_x_259:
[----:B0-----:R0:W1:Y:S02]  /*b5c0*/  SYNCS.PHASECHK.TRANS64.TRYWAIT P0, [R9+URZ], R4 ;  /* 0x00000004090075a7 */ /* 0x001064000800017f */
[----:B-1----:R-:W-:Y:S05]  /*b5d0*/  @!P0 NANOSLEEP.SYNCS 0x989680 ;  /* 0x009896800000895d */ /* 0x002fea0003900000 */
[----:B------:R-:W1:Y:S02]  /*b5e0*/  @!P0 SYNCS.PHASECHK.TRANS64 P0, [R9+URZ], R4 ;  /* 0x00000004090085a7 */ /* 0x000e64000800007f */
[----:B-1----:R-:W-:Y:S05]  /*b5f0*/  @!P0 BRA `(.L_x_259) ;  /* 0xfffffffc00f08947 */ /* 0x002fea000383ffff */
[----:B------:R-:W-:Y:S05]  /*b600*/  BRA `(.L_x_291) ;  /* 0xfffffff400087947 */ /* 0x000fea000383ffff */
.L_x_260:
[----:B0-----:R0:W1:Y:S02]  /*b610*/  SYNCS.PHASECHK.TRANS64.TRYWAIT P0, [R6+URZ], R5 ;  /* 0x00000005060075a7 */ /* 0x001064000800017f */
[----:B-1----:R-:W-:Y:S05]  /*b620*/  @!P0 NANOSLEEP.SYNCS 0x989680 ;  /* 0x009896800000895d */ /* 0x002fea0003900000 */
[----:B------:R-:W1:Y:S02]  /*b630*/  @!P0 SYNCS.PHASECHK.TRANS64 P0, [R6+URZ], R5 ;  /* 0x00000005060085a7 */ /* 0x000e64000800007f */
[----:B-1----:R-:W-:Y:S05]  /*b640*/  @!P0 BRA `(.L_x_260) ;  /* 0xfffffffc00f08947 */ /* 0x002fea000383ffff */
[----:B------:R-:W-:Y:S05]  /*b650*/  BRA `(.L_x_292) ;  /* 0xfffffff400187947 */ /* 0x000fea000383ffff */
.L_x_261:
[----:B0-----:R0:W1:Y:S02]  /*b660*/  SYNCS.PHASECHK.TRANS64.TRYWAIT P0, [R9+URZ], R4 ;  /* 0x00000004090075a7 */ /* 0x001064000800017f */
[----:B-1----:R-:W-:Y:S05]  /*b670*/  @!P0 NANOSLEEP.SYNCS 0x989680 ;  /* 0x009896800000895d */ /* 0x002fea0003900000 */
[----:B------:R-:W1:Y:S02]  /*b680*/  @!P0 SYNCS.PHASECHK.TRANS64 P0, [R9+URZ], R4 ;  /* 0x00000004090085a7 */ /* 0x000e64000800007f */
[----:B-1----:R-:W-:Y:S05]  /*b690*/  @!P0 BRA `(.L_x_261) ;  /* 0xfffffffc00f08947 */ /* 0x002fea000383ffff */
[----:B------:R-:W-:Y:S05]  /*b6a0*/  BRA `(.L_x_293) ;  /* 0xfffffff400287947 */ /* 0x000fea000383ffff */
.L_x_262:
[----:B0-----:R0:W1:Y:S02]  /*b6b0*/  SYNCS.PHASECHK.TRANS64.TRYWAIT P0, [R6+URZ], R5 ;  /* 0x00000005060075a7 */ /* 0x001064000800017f */
[----:B-1----:R-:W-:Y:S05]  /*b6c0*/  @!P0 NANOSLEEP.SYNCS 0x989680 ;  /* 0x009896800000895d */ /* 0x002fea0003900000 */
[----:B------:R-:W1:Y:S02]  /*b6d0*/  @!P0 SYNCS.PHASECHK.TRANS64 P0, [R6+URZ], R5 ;  /* 0x00000005060085a7 */ /* 0x000e64000800007f */
[----:B-1----:R-:W-:Y:S05]  /*b6e0*/  @!P0 BRA `(.L_x_262) ;  /* 0xfffffffc00f08947 */ /* 0x002fea000383ffff */
[----:B------:R-:W-:Y:S05]  /*b6f0*/  BRA `(.L_x_294) ;  /* 0xfffffff400387947 */ /* 0x000fea000383ffff */
.L_x_263:
[----:B0-----:R0:W1:Y:S02]  /*b700*/  SYNCS.PHASECHK.TRANS64.TRYWAIT P0, [R9+URZ], R4 ;  /* 0x00000004090075a7 */ /* 0x001064000800017f */
[----:B-1----:R-:W-:Y:S05]  /*b710*/  @!P0 NANOSLEEP.SYNCS 0x989680 ;  /* 0x009896800000895d */ /* 0x002fea0003900000 */
[----:B------:R-:W1:Y:S02]  /*b720*/  @!P0 SYNCS.PHASECHK.TRANS64 P0, [R9+URZ], R4 ;  /* 0x00000004090085a7 */ /* 0x000e64000800007f */
[----:B-1----:R-:W-:Y:S05]  /*b730*/  @!P0 BRA `(.L_x_263) ;  /* 0xfffffffc00f08947 */ /* 0x002fea000383ffff */
[----:B------:R-:W-:Y:S05]  /*b740*/  BRA `(.L_x_295) ;  /* 0xfffffff400487947 */ /* 0x000fea000383ffff */
.L_x_264:
[----:B0-----:R0:W1:Y:S02]  /*b750*/  SYNCS.PHASECHK.TRANS64.TRYWAIT P0, [R6+URZ], R5 ;  /* 0x00000005060075a7 */ /* 0x001064000800017f */
[----:B-1----:R-:W-:Y:S05]  /*b760*/  @!P0 NANOSLEEP.SYNCS 0x989680 ;  /* 0x009896800000895d */ /* 0x002fea0003900000 */
[----:B------:R-:W1:Y:S02]  /*b770*/  @!P0 SYNCS.PHASECHK.TRANS64 P0, [R6+URZ], R5 ;  /* 0x00000005060085a7 */ /* 0x000e64000800007f */
[----:B-1----:R-:W-:Y:S05]  /*b780*/  @!P0 BRA `(.L_x_264) ;  /* 0xfffffffc00f08947 */ /* 0x002fea000383ffff */
[----:B------:R-:W-:Y:S05]  /*b790*/  BRA `(.L_x_296) ;  /* 0xfffffff400587947 */ /* 0x000fea000383ffff */
.L_x_265:
[----:B0-----:R0:W1:Y:S02]  /*b7a0*/  SYNCS.PHASECHK.TRANS64.TRYWAIT P0, [R9+URZ], R4 ;  /* 0x00000004090075a7 */ /* 0x001064000800017f */
[----:B-1----:R-:W-:Y:S05]  /*b7b0*/  @!P0 NANOSLEEP.SYNCS 0x989680 ;  /* 0x009896800000895d */ /* 0x002fea0003900000 */
[----:B------:R-:W1:Y:S02]  /*b7c0*/  @!P0 SYNCS.PHASECHK.TRANS64 P0, [R9+URZ], R4 ;  /* 0x00000004090085a7 */ /* 0x000e64000800007f */
[----:B-1----:R-:W-:Y:S05]  /*b7d0*/  @!P0 BRA `(.L_x_265) ;  /* 0xfffffffc00f08947 */ /* 0x002fea000383ffff */
[----:B------:R-:W-:Y:S05]  /*b7e0*/  BRA `(.L_x_297) ;  /* 0xfffffff400687947 */ /* 0x000fea000383ffff */
.L_x_266:
[----:B0-----:R0:W1:Y:S02]  /*b7f0*/  SYNCS.PHASECHK.TRANS64.TRYWAIT P0, [R6+URZ], R5 ;  /* 0x00000005060075a7 */ /* 0x001064000800017f */
[----:B-1----:R-:W-:Y:S05]  /*b800*/  @!P0 NANOSLEEP.SYNCS 0x989680 ;  /* 0x009896800000895d */ /* 0x002fea0003900000 */
[----:B------:R-:W1:Y:S02]  /*b810*/  @!P0 SYNCS.PHASECHK.TRANS64 P0, [R6+URZ], R5 ;  /* 0x00000005060085a7 */ /* 0x000e64000800007f */
[----:B-1----:R-:W-:Y:S05]  /*b820*/  @!P0 BRA `(.L_x_266) ;  /* 0xfffffffc00f08947 */ /* 0x002fea000383ffff */
[----:B------:R-:W-:Y:S05]  /*b830*/  BRA `(.L_x_298) ;  /* 0xfffffff400787947 */ /* 0x000fea000383ffff */
.L_x_267:
[----:B-1----:R1:W2:Y:S02]  /*b840*/  SYNCS.PHASECHK.TRANS64.TRYWAIT P0, [R9+URZ], R4 ;  /* 0x00000004090075a7 */ /* 0x0022a4000800017f */
[----:B--2---:R-:W-:Y:S05]  /*b850*/  @!P0 NANOSLEEP.SYNCS 0x989680 ;  /* 0x009896800000895d */ /* 0x004fea0003900000 */
[----:B------:R-:W2:Y:S02]  /*b860*/  @!P0 SYNCS.PHASECHK.TRANS64 P0, [R9+URZ], R4 ;  /* 0x00000004090085a7 */ /* 0x000ea4000800007f */
[----:B--2---:R-:W-:Y:S05]  /*b870*/  @!P0 BRA `(.L_x_267) ;  /* 0xfffffffc00f08947 */ /* 0x004fea000383ffff */
[----:B------:R-:W-:Y:S05]  /*b880*/  BRA `(.L_x_299) ;  /* 0xfffffff400807947 */ /* 0x000fea000383ffff */
.L_x_300:
[----:B------:R-:W-:-:S00]  /*b890*/  BRA `(.L_x_300) ;  /* 0xfffffffc00fc7947 */ /* 0x000fc0000383ffff */
[----:B------:R-:W-:-:S00]  /*b8a0*/  NOP ;  /* 0x0000000000007918 */ /* 0x000fc00000000000 */
        /* <DEDUP_REMOVED lines=13> */
.L_x_301:


//--------------------- .nv.global.init           --------------------------
	.section	.nv.global.init,"aw",@progbits
.nv.global.init:
	.type		$str$22,@object
	.size		$str$22,($str$23 - $str$22)
$str$22:
        /*0000*/ 	.byte	0x6b, 0x5f, 0x74, 0x69, 0x6c, 0x65, 0x5f, 0x63, 0x6f, 0x75, 0x6e, 0x74, 0x20, 0x3e, 0x3d, 0x20
        /*0010*/ 	.byte	0x31, 0x00
	.type		$str$23,@object
	.size		$str$23,(__unnamed_1 - $str$23)
$str$23:
        /*0012*/ 	.byte	0x2f, 0x74, 0x6d, 0x70, 0x2f, 0x63, 0x75, 0x74, 0x6c, 0x61, 0x73, 0x73, 0x5f, 0x73, 0x77, 0x65
        /*0022*/ 	.byte	0x65, 0x70, 0x5f, 0x73, 0x72, 0x63, 0x2f, 0x69, 0x6e, 0x63, 0x6c, 0x75, 0x64, 0x65, 0x2f, 0x63
        /*0032*/ 	.byte	0x75, 0x74, 0x6c, 0x61, 0x73, 0x73, 0x2f, 0x67, 0x65, 0x6d, 0x6d, 0x2f, 0x63, 0x6f, 0x6c, 0x6c
        /*0042*/ 	.byte	0x65, 0x63, 0x74, 0x69, 0x76, 0x65, 0x2f, 0x73, 0x6d, 0x39, 0x30, 0x5f, 0x6d, 0x6d, 0x61, 0x5f
        /*0052*/ 	.byte	0x74, 0x6d, 0x61, 0x5f, 0x67, 0x6d, 0x6d, 0x61, 0x5f, 0x73, 0x73, 0x5f, 0x77, 0x61, 0x72, 0x70
        /*0062*/ 	.byte	0x73, 0x70, 0x65, 0x63, 0x69, 0x61, 0x6c, 0x69, 0x7a, 0x65, 0x64, 0x2e, 0x68, 0x70, 0x70, 0x00
	.type		__unnamed_1,@object
	.size		__unnamed_1,(.L_0 - __unnamed_1)
__unnamed_1:
        /*0072*/ 	.byte	0x76, 0x6f, 0x69, 0x64, 0x20, 0x63, 0x75, 0x74, 0x6c, 0x61, 0x73, 0x73, 0x3a, 0x3a, 0x67, 0x65
        /* <DEDUP_REMOVED lines=179> */
        /*0bb2*/ 	.byte	0x3a, 0x69, 0x64, 0x65, 0x6e, 0x74, 0x69, 0x74, 0x79, 0x5d, 0x00
.L_0:


//--------------------- .nv.shared._ZN7cutlass13device_kernelINS_4gemm6kernel13GemmUniversalIN4cute5tupleIJiiiiEEENS1_10collective13CollectiveMmaINS1_34MainloopSm90TmaGmmaWarpSpecializedILi25ENS5_IJNS4_1CILi1EEESB_SB_EEENS1_35KernelTmaWarpSpecializedCooperativeEEENS5_IJNSA_ILi192EEENSA_ILi96EEENSA_ILi16EEEEEENS_6half_tENS5_IJlSB_lEEESJ_SK_NS4_8TiledMMAINS4_8MMA_AtomIJNS4_4SM904GMMA25MMA_64x96x16_F32F16F16_SSILNSO_5MajorE0ELSQ_0ELNSO_7ScaleInE1ELSR_1EEEEEENS4_6LayoutINS5_IJNSA_ILi2EEESB_SB_EEENS5_IJSB_NSA_ILi0EEESX_EEEEENS5_IJNS4_10UnderscoreES10_S10_EEEEENS4_13SM90_TMA_LOADENS4_14ComposedLayoutINS4_7SwizzleILi1ELi4ELi3EEENS4_18smem_ptr_flag_bitsILi16EEENSU_INS5_IJNSA_ILi8EEESH_EEENS5_IJSH_SB_EEEEEEEvNS4_8identityES13_S1D_vS1E_EENS_8epilogue10collective6detail29Sm90TmaWarpSpecializedAdapterINS1H_15DefaultEpilogueISJ_SK_SK_NS1G_6thread17LinearCombinationISJ_Li1EffLNS1L_9ScaleType4KindE0ELNS_15FloatRoundStyleE2ESJ_EENS1_15EpilogueDefaultEEEEEvvEEEEvNT_6ParamsE --------------------------
	.section	.nv.shared._ZN7cutlass13device_kernelINS_4gemm6kernel13GemmUniversalIN4cute5tupleIJiiiiEEENS1_10collective13CollectiveMmaINS1_34MainloopSm90TmaGmmaWarpSpecializedILi25ENS5_IJNS4_1CILi1EEESB_SB_EEENS1_35KernelTmaWarpSpecializedCooperativeEEENS5_IJNSA_ILi192EEENSA_ILi96EEENSA_ILi16EEEEEENS_6half_tENS5_IJlSB_lEEESJ_SK_NS4_8TiledMMAINS4_8MMA_AtomIJNS4_4SM904GMMA25MMA_64x96x16_F32F16F16_SSILNSO_5MajorE0ELSQ_0ELNSO_7ScaleInE1ELSR_1EEEEEENS4_6LayoutINS5_IJNSA_ILi2EEESB_SB_EEENS5_IJSB_NSA_ILi0EEESX_EEEEENS5_IJNS4_10UnderscoreES10_S10_EEEEENS4_13SM90_TMA_LOADENS4_14ComposedLayoutINS4_7SwizzleILi1ELi4ELi3EEENS4_18smem_ptr_flag_bitsILi16EEENSU_INS5_IJNSA_ILi8EEESH_EEENS5_IJSH_SB_EEEEEEEvNS4_8identityES13_S1D_vS1E_EENS_8epilogue10collective6detail29Sm90TmaWarpSpecializedAdapterINS1H_15DefaultEpilogueISJ_SK_SK_NS1G_6thread17LinearCombinationISJ_Li1EffLNS1L_9ScaleType4KindE0ELNS_15FloatRoundStyleE2ESJ_EENS1_15EpilogueDefaultEEEEEvvEEEEvNT_6ParamsE,"aw",@nobits
	.sectionflags	@""
	.align	16
	.zero		1024


//--------------------- .nv.shared.reserved.0     --------------------------
	.section	.nv.shared.reserved.0,"aw",@nobits
	.weak		__nv_reservedSMEM_offset_0_alias
	.size		__nv_reservedSMEM_offset_0_alias, 0, 0
	.other		__nv_reservedSMEM_offset_0_alias,@"STO_CUDA_RESERVED_SHARED STV_DEFAULT"
__nv_reservedSMEM_offset_0_alias:
	.zero		0


//--------------------- .nv.global                --------------------------
	.section	.nv.global,"aw",@nobits
.nv.global:
	.type		_ZN40_INTERNAL_60429029_4_k_cu_4eb10b82_162214cute1_E,@object
	.size		_ZN40_INTERNAL_60429029_4_k_cu_4eb10b82_162214cute1_E,(_ZN40_INTERNAL_60429029_4_k_cu_4eb10b82_162214cuda3std3__45__cpo6cbeginE - _ZN40_INTERNAL_60429029_4_k_cu_4eb10b82_162214cute1_E)
_ZN40_INTERNAL_60429029_4_k_cu_4eb10b82_162214cute1_E:
	.zero		1
	.type		_ZN40_INTERNAL_60429029_4_k_cu_4eb10b82_162214cuda3std3__45__cpo6cbeginE,@object
	.size		_ZN40_INTERNAL_60429029_4_k_cu_4eb10b82_162214cuda3std3__45__cpo6cbeginE,(_ZN40_INTERNAL_60429029_4_k_cu_4eb10b82_162214cuda3std3__48in_placeE - _ZN40_INTERNAL_60429029_4_k_cu_4eb10b82_162214cuda3std3__45__cpo6cbeginE)
_ZN40_INTERNAL_60429029_4_k_cu_4eb10b82_162214cuda3std3__45__cpo6cbeginE:
	.zero		1
	.type		_ZN40_INTERNAL_60429029_4_k_cu_4eb10b82_162214cuda3std3__48in_placeE,@object
	.size		_ZN40_INTERNAL_60429029_4_k_cu_4eb10b82_162214cuda3std3__48in_placeE,(_ZN40_INTERNAL_60429029_4_k_cu_4eb10b82_162214cuda3std6ranges3__45__cpo9iter_moveE - _ZN40_INTERNAL_60429029_4_k_cu_4eb10b82_162214cuda3std3__48in_placeE)
_ZN40_INTERNAL_60429029_4_k_cu_4eb10b82_162214cuda3std3__48in_placeE:
	.zero		1
	.type		_ZN40_INTERNAL_60429029_4_k_cu_4eb10b82_162214cuda3std6ranges3__45__cpo9iter_moveE,@object
	.size		_ZN40_INTERNAL_60429029_4_k_cu_4eb10b82_162214cuda3std6ranges3__45__cpo9iter_moveE,(_ZN40_INTERNAL_60429029_4_k_cu_4eb10b82_162214cuda3std3__45__cpo5beginE - _ZN40_INTERNAL_60429029_4_k_cu_4eb10b82_162214cuda3std6ranges3__45__cpo9iter_moveE)
_ZN40_INTERNAL_60429029_4_k_cu_4eb10b82_162214cuda3std6ranges3__45__cpo9iter_moveE:
	.zero		1
	.type		_ZN40_INTERNAL_60429029_4_k_cu_4eb10b82_162214cuda3std3__45__cpo5beginE,@object
	.size		_ZN40_INTERNAL_60429029_4_k_cu_4eb10b82_162214cuda3std3__45__cpo5beginE,(_ZN40_INTERNAL_60429029_4_k_cu_4eb10b82_162214cuda3std3__442_GLOBAL__N__60429029_4_k_cu_4eb10b82_162216ignoreE - _ZN40_INTERNAL_60429029_4_k_cu_4eb10b82_162214cuda3std3__45__cpo5beginE)
_ZN40_INTERNAL_60429029_4_k_cu_4eb10b82_162214cuda3std3__45__cpo5beginE:
	.zero		1
	.type		_ZN40_INTERNAL_60429029_4_k_cu_4eb10b82_162214cuda3std3__442_GLOBAL__N__60429029_4_k_cu_4eb10b82_162216ignoreE,@object
	.size		_ZN40_INTERNAL_60429029_4_k_cu_4eb10b82_162214cuda3std3__442_GLOBAL__N__60429029_4_k_cu_4eb10b82_162216ignoreE,(_ZN40_INTERNAL_60429029_4_k_cu_4eb10b82_162214cute7productE - _ZN40_INTERNAL_60429029_4_k_cu_4eb10b82_162214cuda3std3__442_GLOBAL__N__60429029_4_k_cu_4eb10b82_162216ignoreE)
_ZN40_INTERNAL_60429029_4_k_cu_4eb10b82_162214cuda3std3__442_GLOBAL__N__60429029_4_k_cu_4eb10b82_162216ignoreE:
	.zero		1
	.type		_ZN40_INTERNAL_60429029_4_k_cu_4eb10b82_162214cute7productE,@object
	.size		_ZN40_INTERNAL_60429029_4_k_cu_4eb10b82_162214cute7productE,(_ZN40_INTERNAL_60429029_4_k_cu_4eb10b82_162214cuda3std3__45__cpo3endE - _ZN40_INTERNAL_60429029_4_k_cu_4eb10b82_162214cute7productE)
_ZN40_INTERNAL_60429029_4_k_cu_4eb10b82_162214cute7productE:
	.zero		1
	.type		_ZN40_INTERNAL_60429029_4_k_cu_4eb10b82_162214cuda3std3__45__cpo3endE,@object
	.size		_ZN40_INTERNAL_60429029_4_k_cu_4eb10b82_162214cuda3std3__45__cpo3endE,(_ZN40_INTERNAL_60429029_4_k_cu_4eb10b82_162214cuda3std3__419piecewise_constructE - _ZN40_INTERNAL_60429029_4_k_cu_4eb10b82_162214cuda3std3__45__cpo3endE)
_ZN40_INTERNAL_60429029_4_k_cu_4eb10b82_162214cuda3std3__45__cpo3endE:
	.zero		1
	.type		_ZN40_INTERNAL_60429029_4_k_cu_4eb10b82_162214cuda3std3__419piecewise_constructE,@object
	.size		_ZN40_INTERNAL_60429029_4_k_cu_4eb10b82_162214cuda3std3__419piecewise_constructE,(_ZN40_INTERNAL_60429029_4_k_cu_4eb10b82_162214cuda3std3__45__cpo4cendE - _ZN40_INTERNAL_60429029_4_k_cu_4eb10b82_162214cuda3std3__419piecewise_constructE)
_ZN40_INTERNAL_60429029_4_k_cu_4eb10b82_162214cuda3std3__419piecewise_constructE:
	.zero		1
	.type		_ZN40_INTERNAL_60429029_4_k_cu_4eb10b82_162214cuda3std3__45__cpo4cendE,@object
	.size		_ZN40_INTERNAL_60429029_4_k_cu_4eb10b82_162214cuda3std3__45__cpo4cendE,(_ZN40_INTERNAL_60429029_4_k_cu_4eb10b82_162214cuda3std6ranges3__45__cpo4swapE - _ZN40_INTERNAL_60429029_4_k_cu_4eb10b82_162214cuda3std3__45__cpo4cendE)
_ZN40_INTERNAL_60429029_4_k_cu_4eb10b82_162214cuda3std3__45__cpo4cendE:
	.zero		1
	.type		_ZN40_INTERNAL_60429029_4_k_cu_4eb10b82_162214cuda3std6ranges3__45__cpo4swapE,@object
	.size		_ZN40_INTERNAL_60429029_4_k_cu_4eb10b82_162214cuda3std6ranges3__45__cpo4swapE,(.L_8 - _ZN40_INTERNAL_60429029_4_k_cu_4eb10b82_162214cuda3std6ranges3__45__cpo4swapE)
_ZN40_INTERNAL_60429029_4_k_cu_4eb10b82_162214cuda3std6ranges3__45__cpo4swapE:
	.zero		1
.L_8:


//--------------------- .nv.constant0._ZN7cutlass13device_kernelINS_4gemm6kernel13GemmUniversalIN4cute5tupleIJiiiiEEENS1_10collective13CollectiveMmaINS1_34MainloopSm90TmaGmmaWarpSpecializedILi25ENS5_IJNS4_1CILi1EEESB_SB_EEENS1_35KernelTmaWarpSpecializedCooperativeEEENS5_IJNSA_ILi192EEENSA_ILi96EEENSA_ILi16EEEEEENS_6half_tENS5_IJlSB_lEEESJ_SK_NS4_8TiledMMAINS4_8MMA_AtomIJNS4_4SM904GMMA25MMA_64x96x16_F32F16F16_SSILNSO_5MajorE0ELSQ_0ELNSO_7ScaleInE1ELSR_1EEEEEENS4_6LayoutINS5_IJNSA_ILi2EEESB_SB_EEENS5_IJSB_NSA_ILi0EEESX_EEEEENS5_IJNS4_10UnderscoreES10_S10_EEEEENS4_13SM90_TMA_LOADENS4_14ComposedLayoutINS4_7SwizzleILi1ELi4ELi3EEENS4_18smem_ptr_flag_bitsILi16EEENSU_INS5_IJNSA_ILi8EEESH_EEENS5_IJSH_SB_EEEEEEEvNS4_8identityES13_S1D_vS1E_EENS_8epilogue10collective6detail29Sm90TmaWarpSpecializedAdapterINS1H_15DefaultEpilogueISJ_SK_SK_NS1G_6thread17LinearCombinationISJ_Li1EffLNS1L_9ScaleType4KindE0ELNS_15FloatRoundStyleE2ESJ_EENS1_15EpilogueDefaultEEEEEvvEEEEvNT_6ParamsE --------------------------
	.section	.nv.constant0._ZN7cutlass13device_kernelINS_4gemm6kernel13GemmUniversalIN4cute5tupleIJiiiiEEENS1_10collective13CollectiveMmaINS1_34MainloopSm90TmaGmmaWarpSpecializedILi25ENS5_IJNS4_1CILi1EEESB_SB_EEENS1_35KernelTmaWarpSpecializedCooperativeEEENS5_IJNSA_ILi192EEENSA_ILi96EEENSA_ILi16EEEEEENS_6half_tENS5_IJlSB_lEEESJ_SK_NS4_8TiledMMAINS4_8MMA_AtomIJNS4_4SM904GMMA25MMA_64x96x16_F32F16F16_SSILNSO_5MajorE0ELSQ_0ELNSO_7ScaleInE1ELSR_1EEEEEENS4_6LayoutINS5_IJNSA_ILi2EEESB_SB_EEENS5_IJSB_NSA_ILi0EEESX_EEEEENS5_IJNS4_10UnderscoreES10_S10_EEEEENS4_13SM90_TMA_LOADENS4_14ComposedLayoutINS4_7SwizzleILi1ELi4ELi3EEENS4_18smem_ptr_flag_bitsILi16EEENSU_INS5_IJNSA_ILi8EEESH_EEENS5_IJSH_SB_EEEEEEEvNS4_8identityES13_S1D_vS1E_EENS_8epilogue10collective6detail29Sm90TmaWarpSpecializedAdapterINS1H_15DefaultEpilogueISJ_SK_SK_NS1G_6thread17LinearCombinationISJ_Li1EffLNS1L_9ScaleType4KindE0ELNS_15FloatRoundStyleE2ESJ_EENS1_15EpilogueDefaultEEEEEvvEEEEvNT_6ParamsE,"a",@progbits
	.sectionflags	@""
	.align	4
.nv.constant0._ZN7cutlass13device_kernelINS_4gemm6kernel13GemmUniversalIN4cute5tupleIJiiiiEEENS1_10collective13CollectiveMmaINS1_34MainloopSm90TmaGmmaWarpSpecializedILi25ENS5_IJNS4_1CILi1EEESB_SB_EEENS1_35KernelTmaWarpSpecializedCooperativeEEENS5_IJNSA_ILi192EEENSA_ILi96EEENSA_ILi16EEEEEENS_6half_tENS5_IJlSB_lEEESJ_SK_NS4_8TiledMMAINS4_8MMA_AtomIJNS4_4SM904GMMA25MMA_64x96x16_F32F16F16_SSILNSO_5MajorE0ELSQ_0ELNSO_7ScaleInE1ELSR_1EEEEEENS4_6LayoutINS5_IJNSA_ILi2EEESB_SB_EEENS5_IJSB_NSA_ILi0EEESX_EEEEENS5_IJNS4_10UnderscoreES10_S10_EEEEENS4_13SM90_TMA_LOADENS4_14ComposedLayoutINS4_7SwizzleILi1ELi4ELi3EEENS4_18smem_ptr_flag_bitsILi16EEENSU_INS5_IJNSA_ILi8EEESH_EEENS5_IJSH_SB_EEEEEEEvNS4_8identityES13_S1D_vS1E_EENS_8epilogue10collective6detail29Sm90TmaWarpSpecializedAdapterINS1H_15DefaultEpilogueISJ_SK_SK_NS1G_6thread17LinearCombinationISJ_Li1EffLNS1L_9ScaleType4KindE0ELNS_15FloatRoundStyleE2ESJ_EENS1_15EpilogueDefaultEEEEEvvEEEEvNT_6ParamsE:
	.zero		1664


//--------------------- SYMBOLS --------------------------

	.type		.nv.reservedSmem.offset0,@object
	.size		.nv.reservedSmem.offset0,0x4
	.type		__assertfail,@function
